def attn_fwd(
    Q,
    K,
    V,
    Out,
    Lse,
    sm_scale,
    stride_qz,
    stride_qh,
    stride_qm,
    stride_qk,
    stride_kz,
    stride_kh,
    stride_kn,
    stride_kk,
    stride_vz,
    stride_vh,
    stride_vn,
    stride_vk,
    stride_oz,
    stride_oh,
    stride_om,
    stride_ok,
    seqlen_q,
    seqlen_k,
    BLOCK_M: tl.constexpr,
    BLOCK_N: tl.constexpr,
    HEAD_DIM: tl.constexpr,
    CAUSAL: tl.constexpr,
):
    start_m = tl.program_id(0)
    off_hz = tl.program_id(1)
    q_off = off_hz * stride_qh
    k_off = off_hz * stride_kh
    v_off = off_hz * stride_vh
    offs_m = start_m * BLOCK_M + tl.arange(0, BLOCK_M)
    offs_d = tl.arange(0, HEAD_DIM)
    offs_n = tl.arange(0, BLOCK_N)
    q_ptrs = Q + q_off + offs_m[:, None] * stride_qm + offs_d[None, :] * stride_qk
    k_ptrs = K + k_off + offs_d[:, None] * stride_kk + offs_n[None, :] * stride_kn
    v_ptrs = V + v_off + offs_n[:, None] * stride_vn + offs_d[None, :] * stride_vk
    m_i = tl.full([BLOCK_M], float("-inf"), dtype=tl.float32)
    l_i = tl.zeros([BLOCK_M], dtype=tl.float32) + 1.0
    acc = tl.zeros([BLOCK_M, HEAD_DIM], dtype=tl.float32)
    q = tl.load(q_ptrs)
    acc, l_i, m_i = _attn_fwd_inner(
        acc,
        l_i,
        m_i,
        q,
        k_ptrs,
        v_ptrs,
        sm_scale,
        stride_kn,
        stride_vn,
        start_m,
        seqlen_k,
        BLOCK_M,
        BLOCK_N,
        HEAD_DIM,
        CAUSAL,
    )
    acc = acc / l_i[:, None]
    lse = m_i + tl.math.log2(l_i) / 1.4426950408889634
    o_ptrs = (
        Out
        + off_hz * stride_oh
        + offs_m[:, None] * stride_om
        + offs_d[None, :] * stride_ok
    )
    tl.store(o_ptrs, acc.to(Out.dtype.element_ty))
    tl.store(Lse + off_hz * seqlen_q + offs_m, lse)

# config = {"BLOCK_M": 128, "BLOCK_N": 16, "HEAD_DIM": 64, "arch": "sm_80", "causal": false, "dtype": "bf16", "num_stages": 3, "num_warps": 4}
# arch = sm_80


// ===== COMPILED SASS (sm_80) =====

	.target	sm_80

	.elftype	@"ET_EXEC"


//--------------------- .note.nv.tkinfo           --------------------------
	.section	.note.nv.tkinfo,"",@"SHT_NOTE"
	.sectionflags	@"SHF_NOTE_NV_TKINFO"
	.tkinfo
        /*0018*/ 	.word	0x00000002
        /*0030*/ 	.string	""
        /*0030*/ 	.string	"ptxas"
        /*0030*/ 	.string	"Cuda compilation tools, release 13.0, V13.0.88"
        /*0030*/ 	.string	"Build cuda_13.0.r13.0/compiler.36424714_0"
        /*0030*/ 	.string	"-v  -suppress-debug-info  -lineinfo  -arch sm_80 "



//--------------------- .note.nv.cuinfo           --------------------------
	.section	.note.nv.cuinfo,"",@"SHT_NOTE"
	.sectionflags	@"SHF_NOTE_NV_CUINFO"
        /*0018*/ 	.short	0x0002
        /*001a*/ 	.short	0x0050
        /*001c*/ 	.short	0x0082
	.zero		2


//--------------------- .nv.info                  --------------------------
	.section	.nv.info,"",@"SHT_CUDA_INFO"
	.align	4


	//----- nvinfo : EIATTR_REGCOUNT
	.align		4
        /*0000*/ 	.byte	0x04, 0x2f
        /*0002*/ 	.short	(.L_2 - .L_1)
	.align		4
.L_1:
        /*0004*/ 	.word	index@(attn_fwd)
        /*0008*/ 	.word	0x000000a8


	//----- nvinfo : EIATTR_FRAME_SIZE
	.align		4
.L_2:
        /*000c*/ 	.byte	0x04, 0x11
        /*000e*/ 	.short	(.L_4 - .L_3)
	.align		4
.L_3:
        /*0010*/ 	.word	index@(attn_fwd)
        /*0014*/ 	.word	0x00000000


	//----- nvinfo : EIATTR_MIN_STACK_SIZE
	.align		4
.L_4:
        /*0018*/ 	.byte	0x04, 0x12
        /*001a*/ 	.short	(.L_6 - .L_5)
	.align		4
.L_5:
        /*001c*/ 	.word	index@(attn_fwd)
        /*0020*/ 	.word	0x00000000
.L_6:


//--------------------- .nv.info.attn_fwd         --------------------------
	.section	.nv.info.attn_fwd,"",@"SHT_CUDA_INFO"
	.sectionflags	@""
	.align	4


	//----- nvinfo : EIATTR_CUDA_API_VERSION
	.align		4
        /*0000*/ 	.byte	0x04, 0x37
        /*0002*/ 	.short	(.L_8 - .L_7)
.L_7:
        /*0004*/ 	.word	0x00000082


	//----- nvinfo : EIATTR_SW2861232_WAR
	.align		4
.L_8:
        /*0008*/ 	.byte	0x01, 0x35
	.zero		2


	//----- nvinfo : EIATTR_PARAM_CBANK
	.align		4
        /*000c*/ 	.byte	0x04, 0x0a
        /*000e*/ 	.short	(.L_10 - .L_9)
	.align		4
.L_9:
        /*0010*/ 	.word	index@(.nv.constant0.attn_fwd)
        /*0014*/ 	.short	0x0160
        /*0016*/ 	.short	0x0088


	//----- nvinfo : EIATTR_CBANK_PARAM_SIZE
	.align		4
.L_10:
        /*0018*/ 	.byte	0x03, 0x19
        /*001a*/ 	.short	0x0088


	//----- nvinfo : EIATTR_KPARAM_INFO
	.align		4
        /*001c*/ 	.byte	0x04, 0x17
        /*001e*/ 	.short	(.L_12 - .L_11)
.L_11:
        /*0020*/ 	.word	0x00000000
        /*0024*/ 	.short	0x0019
        /*0026*/ 	.short	0x0080
        /*0028*/ 	.byte	0x00, 0xf4, 0x21, 0x00


	//----- nvinfo : EIATTR_KPARAM_INFO
	.align		4
.L_12:
        /*002c*/ 	.byte	0x04, 0x17
        /*002e*/ 	.short	(.L_14 - .L_13)
.L_13:
        /*0030*/ 	.word	0x00000000
        /*0034*/ 	.short	0x0018
        /*0036*/ 	.short	0x0078
        /*0038*/ 	.byte	0x00, 0xf4, 0x21, 0x00


	//----- nvinfo : EIATTR_KPARAM_INFO
	.align		4
.L_14:
        /*003c*/ 	.byte	0x04, 0x17
        /*003e*/ 	.short	(.L_16 - .L_15)
.L_15:
        /*0040*/ 	.word	0x00000000
        /*0044*/ 	.short	0x0017
        /*0046*/ 	.short	0x0070
        /*0048*/ 	.byte	0x00, 0xf0, 0x11, 0x00


	//----- nvinfo : EIATTR_KPARAM_INFO
	.align		4
.L_16:
        /*004c*/ 	.byte	0x04, 0x17
        /*004e*/ 	.short	(.L_18 - .L_17)
.L_17:
        /*0050*/ 	.word	0x00000000
        /*0054*/ 	.short	0x0016
        /*0056*/ 	.short	0x006c
        /*0058*/ 	.byte	0x00, 0xf0, 0x11, 0x00


	//----- nvinfo : EIATTR_KPARAM_INFO
	.align		4
.L_18:
        /*005c*/ 	.byte	0x04, 0x17
        /*005e*/ 	.short	(.L_20 - .L_19)
.L_19:
        /*0060*/ 	.word	0x00000000
        /*0064*/ 	.short	0x0015
        /*0066*/ 	.short	0x0068
        /*0068*/ 	.byte	0x00, 0xf0, 0x11, 0x00


	//----- nvinfo : EIATTR_KPARAM_INFO
	.align		4
.L_20:
        /*006c*/ 	.byte	0x04, 0x17
        /*006e*/ 	.short	(.L_22 - .L_21)
.L_21:
        /*0070*/ 	.word	0x00000000
        /*0074*/ 	.short	0x0014
        /*0076*/ 	.short	0x0064
        /*0078*/ 	.byte	0x00, 0xf0, 0x11, 0x00


	//----- nvinfo : EIATTR_KPARAM_INFO
	.align		4
.L_22:
        /*007c*/ 	.byte	0x04, 0x17
        /*007e*/ 	.short	(.L_24 - .L_23)
.L_23:
        /*0080*/ 	.word	0x00000000
        /*0084*/ 	.short	0x0013
        /*0086*/ 	.short	0x0060
        /*0088*/ 	.byte	0x00, 0xf0, 0x11, 0x00


	//----- nvinfo : EIATTR_KPARAM_INFO
	.align		4
.L_24:
        /*008c*/ 	.byte	0x04, 0x17
        /*008e*/ 	.short	(.L_26 - .L_25)
.L_25:
        /*0090*/ 	.word	0x00000000
        /*0094*/ 	.short	0x0012
        /*0096*/ 	.short	0x005c
        /*0098*/ 	.byte	0x00, 0xf0, 0x11, 0x00


	//----- nvinfo : EIATTR_KPARAM_INFO
	.align		4
.L_26:
        /*009c*/ 	.byte	0x04, 0x17
        /*009e*/ 	.short	(.L_28 - .L_27)
.L_27:
        /*00a0*/ 	.word	0x00000000
        /*00a4*/ 	.short	0x0011
        /*00a6*/ 	.short	0x0058
        /*00a8*/ 	.byte	0x00, 0xf0, 0x11, 0x00


	//----- nvinfo : EIATTR_KPARAM_INFO
	.align		4
.L_28:
        /*00ac*/ 	.byte	0x04, 0x17
        /*00ae*/ 	.short	(.L_30 - .L_29)
.L_29:
        /*00b0*/ 	.word	0x00000000
        /*00b4*/ 	.short	0x0010
        /*00b6*/ 	.short	0x0054
        /*00b8*/ 	.byte	0x00, 0xf0, 0x11, 0x00


	//----- nvinfo : EIATTR_KPARAM_INFO
	.align		4
.L_30:
        /*00bc*/ 	.byte	0x04, 0x17
        /*00be*/ 	.short	(.L_32 - .L_31)
.L_31:
        /*00c0*/ 	.word	0x00000000
        /*00c4*/ 	.short	0x000f
        /*00c6*/ 	.short	0x0050
        /*00c8*/ 	.byte	0x00, 0xf0, 0x11, 0x00


	//----- nvinfo : EIATTR_KPARAM_INFO
	.align		4
.L_32:
        /*00cc*/ 	.byte	0x04, 0x17
        /*00ce*/ 	.short	(.L_34 - .L_33)
.L_33:
        /*00d0*/ 	.word	0x00000000
        /*00d4*/ 	.short	0x000e
        /*00d6*/ 	.short	0x004c
        /*00d8*/ 	.byte	0x00, 0xf0, 0x11, 0x00


	//----- nvinfo : EIATTR_KPARAM_INFO
	.align		4
.L_34:
        /*00dc*/ 	.byte	0x04, 0x17
        /*00de*/ 	.short	(.L_36 - .L_35)
.L_35:
        /*00e0*/ 	.word	0x00000000
        /*00e4*/ 	.short	0x000d
        /*00e6*/ 	.short	0x0048
        /*00e8*/ 	.byte	0x00, 0xf0, 0x11, 0x00


	//----- nvinfo : EIATTR_KPARAM_INFO
	.align		4
.L_36:
        /*00ec*/ 	.byte	0x04, 0x17
        /*00ee*/ 	.short	(.L_38 - .L_37)
.L_37:
        /*00f0*/ 	.word	0x00000000
        /*00f4*/ 	.short	0x000c
        /*00f6*/ 	.short	0x0044
        /*00f8*/ 	.byte	0x00, 0xf0, 0x11, 0x00


	//----- nvinfo : EIATTR_KPARAM_INFO
	.align		4
.L_38:
        /*00fc*/ 	.byte	0x04, 0x17
        /*00fe*/ 	.short	(.L_40 - .L_39)
.L_39:
        /*0100*/ 	.word	0x00000000
        /*0104*/ 	.short	0x000b
        /*0106*/ 	.short	0x0040
        /*0108*/ 	.byte	0x00, 0xf0, 0x11, 0x00


	//----- nvinfo : EIATTR_KPARAM_INFO
	.align		4
.L_40:
        /*010c*/ 	.byte	0x04, 0x17
        /*010e*/ 	.short	(.L_42 - .L_41)
.L_41:
        /*0110*/ 	.word	0x00000000
        /*0114*/ 	.short	0x000a
        /*0116*/ 	.short	0x003c
        /*0118*/ 	.byte	0x00, 0xf0, 0x11, 0x00


	//----- nvinfo : EIATTR_KPARAM_INFO
	.align		4
.L_42:
        /*011c*/ 	.byte	0x04, 0x17
        /*011e*/ 	.short	(.L_44 - .L_43)
.L_43:
        /*0120*/ 	.word	0x00000000
        /*0124*/ 	.short	0x0009
        /*0126*/ 	.short	0x0038
        /*0128*/ 	.byte	0x00, 0xf0, 0x11, 0x00


	//----- nvinfo : EIATTR_KPARAM_INFO
	.align		4
.L_44:
        /*012c*/ 	.byte	0x04, 0x17
        /*012e*/ 	.short	(.L_46 - .L_45)
.L_45:
        /*0130*/ 	.word	0x00000000
        /*0134*/ 	.short	0x0008
        /*0136*/ 	.short	0x0034
        /*0138*/ 	.byte	0x00, 0xf0, 0x11, 0x00


	//----- nvinfo : EIATTR_KPARAM_INFO
	.align		4
.L_46:
        /*013c*/ 	.byte	0x04, 0x17
        /*013e*/ 	.short	(.L_48 - .L_47)
.L_47:
        /*0140*/ 	.word	0x00000000
        /*0144*/ 	.short	0x0007
        /*0146*/ 	.short	0x0030
        /*0148*/ 	.byte	0x00, 0xf0, 0x11, 0x00


	//----- nvinfo : EIATTR_KPARAM_INFO
	.align		4
.L_48:
        /*014c*/ 	.byte	0x04, 0x17
        /*014e*/ 	.short	(.L_50 - .L_49)
.L_49:
        /*0150*/ 	.word	0x00000000
        /*0154*/ 	.short	0x0006
        /*0156*/ 	.short	0x002c
        /*0158*/ 	.byte	0x00, 0xf0, 0x11, 0x00


	//----- nvinfo : EIATTR_KPARAM_INFO
	.align		4
.L_50:
        /*015c*/ 	.byte	0x04, 0x17
        /*015e*/ 	.short	(.L_52 - .L_51)
.L_51:
        /*0160*/ 	.word	0x00000000
        /*0164*/ 	.short	0x0005
        /*0166*/ 	.short	0x0028
        /*0168*/ 	.byte	0x00, 0xf0, 0x11, 0x00


	//----- nvinfo : EIATTR_KPARAM_INFO
	.align		4
.L_52:
        /*016c*/ 	.byte	0x04, 0x17
        /*016e*/ 	.short	(.L_54 - .L_53)
.L_53:
        /*0170*/ 	.word	0x00000000
        /*0174*/ 	.short	0x0004
        /*0176*/ 	.short	0x0020
        /*0178*/ 	.byte	0x00, 0xf4, 0x21, 0x00


	//----- nvinfo : EIATTR_KPARAM_INFO
	.align		4
.L_54:
        /*017c*/ 	.byte	0x04, 0x17
        /*017e*/ 	.short	(.L_56 - .L_55)
.L_55:
        /*0180*/ 	.word	0x00000000
        /*0184*/ 	.short	0x0003
        /*0186*/ 	.short	0x0018
        /*0188*/ 	.byte	0x00, 0xf4, 0x21, 0x00


	//----- nvinfo : EIATTR_KPARAM_INFO
	.align		4
.L_56:
        /*018c*/ 	.byte	0x04, 0x17
        /*018e*/ 	.short	(.L_58 - .L_57)
.L_57:
        /*0190*/ 	.word	0x00000000
        /*0194*/ 	.short	0x0002
        /*0196*/ 	.short	0x0010
        /*0198*/ 	.byte	0x00, 0xf4, 0x21, 0x00


	//----- nvinfo : EIATTR_KPARAM_INFO
	.align		4
.L_58:
        /*019c*/ 	.byte	0x04, 0x17
        /*019e*/ 	.short	(.L_60 - .L_59)
.L_59:
        /*01a0*/ 	.word	0x00000000
        /*01a4*/ 	.short	0x0001
        /*01a6*/ 	.short	0x0008
        /*01a8*/ 	.byte	0x00, 0xf4, 0x21, 0x00


	//----- nvinfo : EIATTR_KPARAM_INFO
	.align		4
.L_60:
        /*01ac*/ 	.byte	0x04, 0x17
        /*01ae*/ 	.short	(.L_62 - .L_61)
.L_61:
        /*01b0*/ 	.word	0x00000000
        /*01b4*/ 	.short	0x0000
        /*01b6*/ 	.short	0x0000
        /*01b8*/ 	.byte	0x00, 0xf4, 0x21, 0x00


	//----- nvinfo : EIATTR_MAXREG_COUNT
	.align		4
.L_62:
        /*01bc*/ 	.byte	0x03, 0x1b
        /*01be*/ 	.short	0x00ff


	//----- nvinfo : EIATTR_NUM_BARRIERS
	.align		4
        /*01c0*/ 	.byte	0x02, 0x4c
        /*01c2*/ 	.byte	0x01
	.zero		1


	//----- nvinfo : EIATTR_MERCURY_ISA_VERSION
	.align		4
        /*01c4*/ 	.byte	0x03, 0x5f
        /*01c6*/ 	.short	0x0000


	//----- nvinfo : EIATTR_COOP_GROUP_MASK_REGIDS
	.align		4
        /*01c8*/ 	.byte	0x04, 0x29
        /*01ca*/ 	.short	(.L_64 - .L_63)


	//   ....[0]....
.L_63:
        /*01cc*/ 	.word	0xffffffff


	//   ....[1]....
        /*01d0*/ 	.word	0xffffffff


	//   ....[2]....
        /*01d4*/ 	.word	0xffffffff


	//   ....[3]....
        /*01d8*/ 	.word	0xffffffff


	//   ....[4]....
        /*01dc*/ 	.word	0xffffffff


	//   ....[5]....
        /*01e0*/ 	.word	0xffffffff


	//   ....[6]....
        /*01e4*/ 	.word	0xffffffff


	//   ....[7]....
        /*01e8*/ 	.word	0xffffffff


	//   ....[8]....
        /*01ec*/ 	.word	0xffffffff


	//   ....[9]....
        /*01f0*/ 	.word	0xffffffff


	//   ....[10]....
        /*01f4*/ 	.word	0xffffffff


	//   ....[11]....
        /*01f8*/ 	.word	0xffffffff


	//   ....[12]....
        /*01fc*/ 	.word	0xffffffff


	//   ....[13]....
        /*0200*/ 	.word	0xffffffff


	//   ....[14]....
        /*0204*/ 	.word	0xffffffff


	//   ....[15]....
        /*0208*/ 	.word	0xffffffff


	//----- nvinfo : EIATTR_COOP_GROUP_INSTR_OFFSETS
	.align		4
.L_64:
        /*020c*/ 	.byte	0x04, 0x28
        /*020e*/ 	.short	(.L_66 - .L_65)


	//   ....[0]....
.L_65:
        /*0210*/ 	.word	0x000027a0


	//   ....[1]....
        /*0214*/ 	.word	0x00002830


	//   ....[2]....
        /*0218*/ 	.word	0x00002860


	//   ....[3]....
        /*021c*/ 	.word	0x000029a0


	//   ....[4]....
        /*0220*/ 	.word	0x000029f0


	//   ....[5]....
        /*0224*/ 	.word	0x00002a30


	//   ....[6]....
        /*0228*/ 	.word	0x00002a40


	//   ....[7]....
        /*022c*/ 	.word	0x00002a60


	//   ....[8]....
        /*0230*/ 	.word	0x00003010


	//   ....[9]....
        /*0234*/ 	.word	0x00003020


	//   ....[10]....
        /*0238*/ 	.word	0x00003030


	//   ....[11]....
        /*023c*/ 	.word	0x00003040


	//   ....[12]....
        /*0240*/ 	.word	0x00003270


	//   ....[13]....
        /*0244*/ 	.word	0x00003280


	//   ....[14]....
        /*0248*/ 	.word	0x000032a0


	//   ....[15]....
        /*024c*/ 	.word	0x000032b0


	//----- nvinfo : EIATTR_EXIT_INSTR_OFFSETS
	.align		4
.L_66:
        /*0250*/ 	.byte	0x04, 0x1c
        /*0252*/ 	.short	(.L_68 - .L_67)


	//   ....[0]....
.L_67:
        /*0254*/ 	.word	0x000067f0


	//----- nvinfo : EIATTR_REQNTID
	.align		4
.L_68:
        /*0258*/ 	.byte	0x04, 0x10
        /*025a*/ 	.short	(.L_70 - .L_69)
.L_69:
        /*025c*/ 	.word	0x00000080
        /*0260*/ 	.word	0x00000001
        /*0264*/ 	.word	0x00000001
.L_70:


//--------------------- .nv.callgraph             --------------------------
	.section	.nv.callgraph,"",@"SHT_CUDA_CALLGRAPH"
	.align	4
	.sectionentsize	8
	.align		4
        /*0000*/ 	.word	0x00000000
	.align		4
        /*0004*/ 	.word	0xffffffff
	.align		4
        /*0008*/ 	.word	0x00000000
	.align		4
        /*000c*/ 	.word	0xfffffffe
	.align		4
        /*0010*/ 	.word	0x00000000
	.align		4
        /*0014*/ 	.word	0xfffffffd
	.align		4
        /*0018*/ 	.word	0x00000000
	.align		4
        /*001c*/ 	.word	0xfffffffc


//--------------------- .nv.rel.action            --------------------------
	.section	.nv.rel.action,"",@"SHT_CUDA_RELOCINFO"
	.align	8
	.sectionentsize	8
        /*0000*/ 	.byte	0x73, 0x00, 0x00, 0x00, 0x00, 0x00, 0x00, 0x00, 0x00, 0x00, 0x00, 0x11, 0x25, 0x00, 0x05, 0x36


//--------------------- .nv.constant4             --------------------------
	.section	.nv.constant4,"a",@progbits
	.align	8
	.align		8
.nv.constant4:
        /*0000*/ 	.dword	_$_str


//--------------------- .nv.constant0.attn_fwd    --------------------------
	.section	.nv.constant0.attn_fwd,"a",@progbits
	.sectionflags	@""
	.align	4
.nv.constant0.attn_fwd:
	.zero		488


//--------------------- .text.attn_fwd            --------------------------
	.section	.text.attn_fwd,"ax",@progbits
	.sectioninfo	@"SHI_REGISTERS=168"
	.align	128
        .global         attn_fwd
        .type           attn_fwd,@function
        .size           attn_fwd,(.L_x_3 - attn_fwd)
        .other          attn_fwd,@"STO_CUDA_ENTRY STV_DEFAULT"
attn_fwd:
.text.attn_fwd:
[----:B------:R-:W-:Y:S02]  /*0000*/  MOV R1, c[0x0][0x28] ;  /* 0x00000a0000017a02 */ /* 0x000fe40000000f00 */
[----:B------:R-:W0:Y:S01]  /*0010*/  S2R R160, SR_TID.X ;  /* 0x0000000000a07919 */ /* 0x000e220000002100 */
[----:B------:R-:W-:Y:S01]  /*0020*/  MOV R52, c[0x0][0x198] ;  /* 0x0000660000347a02 */ /* 0x000fe20000000f00 */
[----:B------:R-:W-:Y:S02]  /*0030*/  ULDC.64 UR4, c[0x0][0x118] ;  /* 0x0000460000047ab9 */ /* 0x000fe40000000a00 */
[----:B------:R-:W1:Y:S01]  /*0040*/  S2R R154, SR_CTAID.X ;  /* 0x00000000009a7919 */ /* 0x000e620000002500 */
[C---:B------:R-:W-:Y:S01]  /*0050*/  SHF.L.U32 R11, R52.reuse, 0x3, RZ ;  /* 0x00000003340b7819 */ /* 0x040fe200000006ff */
[C---:B------:R-:W-:Y:S01]  /*0060*/  IMAD R21, R52.reuse, 0xa, RZ ;  /* 0x0000000a34157824 */ /* 0x040fe200078e02ff */
[C---:B------:R-:W-:Y:S01]  /*0070*/  SHF.L.U32 R15, R52.reuse, 0x4, RZ ;  /* 0x00000004340f7819 */ /* 0x040fe200000006ff */
[----:B------:R-:W2:Y:S01]  /*0080*/  S2R R163, SR_CTAID.Y ;  /* 0x0000000000a37919 */ /* 0x000ea20000002600 */
[C---:B------:R-:W-:Y:S01]  /*0090*/  IMAD R23, R52.reuse, 0x14, RZ ;  /* 0x0000001434177824 */ /* 0x040fe200078e02ff */
[C---:B------:R-:W-:Y:S01]  /*00a0*/  SHF.L.U32 R17, R52.reuse, 0x5, RZ ;  /* 0x0000000534117819 */ /* 0x040fe200000006ff */
[C---:B------:R-:W-:Y:S01]  /*00b0*/  IMAD R19, R52.reuse, 0x50, RZ ;  /* 0x0000005034137824 */ /* 0x040fe200078e02ff */
[CC--:B------:R-:W-:Y:S01]  /*00c0*/  LEA R7, R52.reuse, R52.reuse, 0x1 ;  /* 0x0000003434077211 */ /* 0x0c0fe200078e08ff */
[C---:B------:R-:W-:Y:S01]  /*00d0*/  IMAD R27, R52.reuse, 0x28, RZ ;  /* 0x00000028341b7824 */ /* 0x040fe200078e02ff */
[C---:B------:R-:W-:Y:S01]  /*00e0*/  SHF.L.U32 R49, R52.reuse, 0x1, RZ ;  /* 0x0000000134317819 */ /* 0x040fe200000006ff */
[C---:B------:R-:W-:Y:S01]  /*00f0*/  IMAD R9, R52.reuse, 0x6, RZ ;  /* 0x0000000634097824 */ /* 0x040fe200078e02ff */
[C---:B------:R-:W-:Y:S01]  /*0100*/  SHF.L.U32 R51, R52.reuse, 0x2, RZ ;  /* 0x0000000234337819 */ /* 0x040fe200000006ff */
[C---:B------:R-:W-:Y:S01]  /*0110*/  IMAD R33, R52.reuse, 0x18, RZ ;  /* 0x0000001834217824 */ /* 0x040fe200078e02ff */
[CC--:B------:R-:W-:Y:S01]  /*0120*/  LEA R53, R52.reuse, R52.reuse, 0x3 ;  /* 0x0000003434357211 */ /* 0x0c0fe200078e18ff */
[C---:B------:R-:W-:Y:S01]  /*0130*/  IMAD R6, R52.reuse, 0x60, RZ ;  /* 0x0000006034067824 */ /* 0x040fe200078e02ff */
[CC--:B------:R-:W-:Y:S01]  /*0140*/  LEA R61, R52.reuse, R52.reuse, 0x4 ;  /* 0x00000034343d7211 */ /* 0x0c0fe200078e20ff */
[C---:B------:R-:W-:Y:S01]  /*0150*/  IMAD R31, R52.reuse, 0xc, RZ ;  /* 0x0000000c341f7824 */ /* 0x040fe200078e02ff */
[C---:B------:R-:W-:Y:S01]  /*0160*/  LEA R83, R52.reuse, -R52, 0x5 ;  /* 0x8000003434537211 */ /* 0x040fe200078e28ff */
[----:B------:R-:W-:Y:S01]  /*0170*/  IMAD R37, R52, 0x30, RZ ;  /* 0x0000003034257824 */ /* 0x000fe200078e02ff */
[----:B0-----:R-:W-:Y:S01]  /*0180*/  LOP3.LUT R159, R160, 0x7f, RZ, 0xc0, !PT ;  /* 0x0000007fa09f7812 */ /* 0x001fe200078ec0ff */
[----:B------:R-:W-:-:S02]  /*0190*/  IMAD R39, R52, 0xe, RZ ;  /* 0x0000000e34277824 */ /* 0x000fc400078e02ff */
[----:B------:R-:W-:Y:S01]  /*01a0*/  IMAD R47, R52, 0x38, RZ ;  /* 0x00000038342f7824 */ /* 0x000fe200078e02ff */
[----:B-1----:R-:W-:Y:S01]  /*01b0*/  LEA R154, R154, R159, 0x7 ;  /* 0x0000009f9a9a7211 */ /* 0x002fe200078e38ff */
[C---:B------:R-:W-:Y:S02]  /*01c0*/  IMAD R8, R52.reuse, 0x70, RZ ;  /* 0x0000007034087824 */ /* 0x040fe400078e02ff */
[----:B------:R-:W-:Y:S02]  /*01d0*/  IMAD R12, R52, 0x7e, RZ ;  /* 0x0000007e340c7824 */ /* 0x000fe400078e02ff */
[----:B--2---:R-:W-:Y:S02]  /*01e0*/  IMAD R0, R163, c[0x0][0x190], RZ ;  /* 0x00006400a3007a24 */ /* 0x004fe400078e02ff */
[----:B------:R-:W-:Y:S02]  /*01f0*/  IMAD R3, R154, c[0x0][0x194], RZ ;  /* 0x000065009a037a24 */ /* 0x000fe400078e02ff */
[----:B------:R-:W-:Y:S01]  /*0200*/  IMAD R29, R52, 0x42, RZ ;  /* 0x00000042341d7824 */ /* 0x000fe200078e02ff */
[C---:B------:R-:W-:Y:S01]  /*0210*/  SHF.L.U32 R2, R0.reuse, 0x1, RZ ;  /* 0x0000000100027819 */ /* 0x040fe200000006ff */
[----:B------:R-:W-:Y:S01]  /*0220*/  IMAD.HI R0, R0, 0x2, RZ ;  /* 0x0000000200007827 */ /* 0x000fe200078e02ff */
[----:B------:R-:W-:-:S03]  /*0230*/  SHF.L.U32 R5, R3, 0x1, RZ ;  /* 0x0000000103057819 */ /* 0x000fc600000006ff */
[----:B------:R-:W-:Y:S01]  /*0240*/  IMAD.HI R3, R3, 0x2, RZ ;  /* 0x0000000203037827 */ /* 0x000fe200078e02ff */
[----:B------:R-:W-:Y:S02]  /*0250*/  IADD3 R2, P0, P1, R5, c[0x0][0x160], R2 ;  /* 0x0000580005027a10 */ /* 0x000fe4000791e002 */
[C---:B------:R-:W-:Y:S01]  /*0260*/  LEA R5, R52.reuse, R52, 0x2 ;  /* 0x0000003434057211 */ /* 0x040fe200078e10ff */
[C---:B------:R-:W-:Y:S01]  /*0270*/  IMAD R13, R52.reuse, 0x7, RZ ;  /* 0x00000007340d7824 */ /* 0x040fe200078e02ff */
[----:B------:R-:W-:Y:S01]  /*0280*/  IADD3.X R3, R3, c[0x0][0x164], R0, P0, P1 ;  /* 0x0000590003037a10 */ /* 0x000fe200007e2400 */
[C---:B------:R-:W-:Y:S01]  /*0290*/  IMAD R41, R52.reuse, 0x1c, RZ ;  /* 0x0000001c34297824 */ /* 0x040fe200078e02ff */
[CC--:B------:R-:W-:Y:S01]  /*02a0*/  LEA R10, P2, R52.reuse, R2.reuse, 0x4 ;  /* 0x00000002340a7211 */ /* 0x0c0fe200078420ff */
[C---:B------:R-:W-:Y:S01]  /*02b0*/  IMAD R63, R52.reuse, 0x12, RZ ;  /* 0x00000012343f7824 */ /* 0x040fe200078e02ff */
[CC--:B------:R-:W-:Y:S01]  /*02c0*/  LEA R14, P3, R52.reuse, R2.reuse, 0x5 ;  /* 0x00000002340e7211 */ /* 0x0c0fe200078628ff */
[C---:B------:R-:W-:Y:S01]  /*02d0*/  IMAD R69, R52.reuse, 0x16, RZ ;  /* 0x0000001634457824 */ /* 0x040fe200078e02ff */
[CC--:B------:R-:W-:Y:S01]  /*02e0*/  LEA R16, P1, R52.reuse, R2.reuse, 0x6 ;  /* 0x0000000234107211 */ /* 0x0c0fe200078230ff */
[C---:B------:R-:W-:Y:S01]  /*02f0*/  IMAD R75, R52.reuse, 0x1a, RZ ;  /* 0x0000001a344b7824 */ /* 0x040fe200078e02ff */
[-C--:B------:R-:W-:Y:S01]  /*0300*/  LEA.HI.X.SX32 R11, R11, R3.reuse, 0x1, P2 ;  /* 0x000000030b0b7211 */ /* 0x080fe200010f0eff */
[C---:B------:R-:W-:Y:S01]  /*0310*/  IMAD R55, R52.reuse, 0xb, RZ ;  /* 0x0000000b34377824 */ /* 0x040fe200078e02ff */
[-C--:B------:R-:W-:Y:S01]  /*0320*/  LEA.HI.X.SX32 R15, R15, R3.reuse, 0x1, P3 ;  /* 0x000000030f0f7211 */ /* 0x080fe200018f0eff */
[C---:B------:R-:W-:Y:S01]  /*0330*/  IMAD R57, R52.reuse, 0xd, RZ ;  /* 0x0000000d34397824 */ /* 0x040fe200078e02ff */
[-C--:B------:R-:W-:Y:S01]  /*0340*/  IADD3 R18, P2, R21, R2.reuse, RZ ;  /* 0x0000000215127210 */ /* 0x080fe20007f5e0ff */
[C---:B------:R-:W-:Y:S01]  /*0350*/  IMAD R59, R52.reuse, 0xf, RZ ;  /* 0x0000000f343b7824 */ /* 0x040fe200078e02ff */
[-C--:B------:R-:W-:Y:S01]  /*0360*/  IADD3 R20, P3, R23, R2.reuse, RZ ;  /* 0x0000000217147210 */ /* 0x080fe20007f7e0ff */
[C---:B------:R-:W-:Y:S01]  /*0370*/  IMAD R81, R52.reuse, 0x1e, RZ ;  /* 0x0000001e34517824 */ /* 0x040fe200078e02ff */
[-C--:B------:R-:W-:Y:S01]  /*0380*/  IADD3 R4, P0, R19, R2.reuse, RZ ;  /* 0x0000000213047210 */ /* 0x080fe20007f1e0ff */
[C---:B------:R-:W-:Y:S01]  /*0390*/  IMAD R35, R52.reuse, 0x22, RZ ;  /* 0x0000002234237824 */ /* 0x040fe200078e02ff */
[-C--:B------:R-:W-:Y:S01]  /*03a0*/  LEA.HI.X.SX32 R17, R17, R3.reuse, 0x1, P1 ;  /* 0x0000000311117211 */ /* 0x080fe200008f0eff */
[C---:B------:R-:W-:Y:S01]  /*03b0*/  IMAD R45, R52.reuse, 0x24, RZ ;  /* 0x00000024342d7824 */ /* 0x040fe200078e02ff */
[-C--:B------:R-:W-:Y:S01]  /*03c0*/  IADD3 R22, P1, R27, R2.reuse, RZ ;  /* 0x000000021b167210 */ /* 0x080fe20007f3e0ff */
[C---:B------:R-:W-:Y:S01]  /*03d0*/  IMAD R65, R52.reuse, 0x13, RZ ;  /* 0x0000001334417824 */ /* 0x040fe200078e02ff */
[-C--:B------:R-:W-:Y:S01]  /*03e0*/  LEA.HI.X.SX32 R19, R5, R3.reuse, 0x1, P2 ;  /* 0x0000000305137211 */ /* 0x080fe200010f0eff */
[C---:B------:R-:W-:Y:S01]  /*03f0*/  IMAD R87, R52.reuse, 0x26, RZ ;  /* 0x0000002634577824 */ /* 0x040fe200078e02ff */
[-C--:B------:R-:W-:Y:S01]  /*0400*/  LEA.HI.X.SX32 R21, R21, R3.reuse, 0x1, P3 ;  /* 0x0000000315157211 */ /* 0x080fe200018f0eff */
[C---:B------:R-:W-:Y:S01]  /*0410*/  IMAD R67, R52.reuse, 0x15, RZ ;  /* 0x0000001534437824 */ /* 0x040fe200078e02ff */
[-C--:B------:R-:W-:Y:S01]  /*0420*/  IADD3 R26, P3, R9, R2.reuse, RZ ;  /* 0x00000002091a7210 */ /* 0x080fe20007f7e0ff */
[C---:B------:R-:W-:Y:S01]  /*0430*/  IMAD R93, R52.reuse, 0x2a, RZ ;  /* 0x0000002a345d7824 */ /* 0x040fe200078e02ff */
[-C--:B------:R-:W-:Y:S01]  /*0440*/  LEA.HI.X.SX32 R5, R27, R3.reuse, 0x1, P0 ;  /* 0x000000031b057211 */ /* 0x080fe200000f0eff */
[C---:B------:R-:W-:Y:S01]  /*0450*/  IMAD R97, R52.reuse, 0x2c, RZ ;  /* 0x0000002c34617824 */ /* 0x040fe200078e02ff */
[-C--:B------:R-:W-:Y:S01]  /*0460*/  IADD3 R30, P0, R33, R2.reuse, RZ ;  /* 0x00000002211e7210 */ /* 0x080fe20007f1e0ff */
[----:B------:R-:W-:Y:S01]  /*0470*/  IMAD R71, R52, 0x17, RZ ;  /* 0x0000001734477824 */ /* 0x000fe200078e02ff */
        /* <DEDUP_REMOVED lines=12> */
[----:B------:R-:W-:Y:S01]  /*0540*/  IADD3 R36, P0, R39, R2, RZ ;  /* 0x0000000227247210 */ /* 0x000fe20007f1e0ff */
[C---:B------:R-:W-:Y:S01]  /*0550*/  IMAD R79, R52.reuse, 0x1d, RZ ;  /* 0x0000001d344f7824 */ /* 0x040fe200078e02ff */
[-C--:B------:R-:W-:Y:S01]  /*0560*/  LEA.HI.X.SX32 R7, R37, R3.reuse, 0x1, P5 ;  /* 0x0000000325077211 */ /* 0x080fe200028f0eff */
[C---:B------:R-:W-:Y:S01]  /*0570*/  IMAD R121, R52.reuse, 0x3a, RZ ;  /* 0x0000003a34797824 */ /* 0x040fe200078e02ff */
[C---:B------:R-:W-:Y:S01]  /*0580*/  LEA R0, R52.reuse, -R52, 0x6 ;  /* 0x8000003434007211 */ /* 0x040fe200078e30ff */
[----:B------:R-:W-:Y:S01]  /*0590*/  IMAD R125, R52, 0x3c, RZ ;  /* 0x0000003c347d7824 */ /* 0x000fe200078e02ff */
[-C--:B------:R-:W-:Y:S01]  /*05a0*/  IADD3 R8, P6, R8, R2.reuse, RZ ;  /* 0x0000000208087210 */ /* 0x080fe20007fde0ff */
[----:B------:R-:W-:Y:S01]  /*05b0*/  IMAD R123, R52, 0x3e, RZ ;  /* 0x0000003e347b7824 */ /* 0x000fe200078e02ff */
        /* <DEDUP_REMOVED lines=16> */
[-C--:B------:R-:W-:Y:S01]  /*06c0*/  LEA.HI.X.SX32 R9, R47, R3.reuse, 0x1, P6 ;  /* 0x000000032f097211 */ /* 0x080fe200030f0eff */
[----:B------:R-:W-:Y:S01]  /*06d0*/  IMAD R89, R52, 0x27, RZ ;  /* 0x0000002734597824 */ /* 0x000fe200078e02ff */
[-C--:B------:R-:W-:Y:S01]  /*06e0*/  LEA.HI.X.SX32 R13, R0, R3.reuse, 0x1, P4 ;  /* 0x00000003000d7211 */ /* 0x080fe200020f0eff */
[C---:B------:R-:W-:Y:S01]  /*06f0*/  IMAD R88, R52.reuse, 0x4e, RZ ;  /* 0x0000004e34587824 */ /* 0x040fe200078e02ff */
[CC--:B------:R-:W-:Y:S01]  /*0700*/  IADD3 R46, P5, R49.reuse, R2.reuse, RZ ;  /* 0x00000002312e7210 */ /* 0x0c0fe20007fbe0ff */
[C---:B------:R-:W-:Y:S01]  /*0710*/  IMAD R91, R52.reuse, 0x29, RZ ;  /* 0x00000029345b7824 */ /* 0x040fe200078e02ff */
[CC--:B------:R-:W-:Y:S01]  /*0720*/  LEA R48, P6, R52.reuse, R2.reuse, 0x2 ;  /* 0x0000000234307211 */ /* 0x0c0fe200078c10ff */
[C---:B------:R-:W-:Y:S01]  /*0730*/  IMAD R90, R52.reuse, 0x52, RZ ;  /* 0x00000052345a7824 */ /* 0x040fe200078e02ff */
[CC--:B------:R-:W-:Y:S01]  /*0740*/  LEA R50, P4, R52.reuse, R2.reuse, 0x3 ;  /* 0x0000000234327211 */ /* 0x0c0fe200078818ff */
[C---:B------:R-:W-:Y:S01]  /*0750*/  IMAD R92, R52.reuse, 0x54, RZ ;  /* 0x00000054345c7824 */ /* 0x040fe200078e02ff */
[CC--:B------:R-:W-:Y:S01]  /*0760*/  LEA.HI.X.SX32 R47, R52.reuse, R3.reuse, 0x1, P5 ;  /* 0x00000003342f7211 */ /* 0x0c0fe200028f0eff */
        /* <DEDUP_REMOVED lines=36> */
[----:B------:R-:W-:Y:S01]  /*09b0*/  IMAD R143, R52, 0x6e, RZ ;  /* 0x0000006e348f7824 */ /* 0x000fe200078e02ff */
[-C--:B------:R-:W-:Y:S01]  /*09c0*/  IADD3 R90, P2, R90, R2.reuse, RZ ;  /* 0x000000025a5a7210 */ /* 0x080fe20007f5e0ff */
        /* <DEDUP_REMOVED lines=12> */
[----:B------:R-:W-:Y:S01]  /*0a90*/  IMAD R129, R52, 0x3d, RZ ;  /* 0x0000003d34817824 */ /* 0x000fe200078e02ff */
[-C--:B------:R-:W-:Y:S01]  /*0aa0*/  IADD3 R94, P0, R94, R2.reuse, RZ ;  /* 0x000000025e5e7210 */ /* 0x080fe20007f1e0ff */
[C---:B------:R-:W-:Y:S01]  /*0ab0*/  IMAD R133, R52.reuse, 0x7a, RZ ;  /* 0x0000007a34857824 */ /* 0x040fe200078e02ff */
[-C--:B------:R-:W-:Y:S01]  /*0ac0*/  LEA.HI.X.SX32 R91, R91, R3.reuse, 0x1, P2 ;  /* 0x000000035b5b7211 */ /* 0x080fe200010f0eff */
[----:B------:R-:W-:Y:S01]  /*0ad0*/  IMAD R131, R52, 0x7c, RZ ;  /* 0x0000007c34837824 */ /* 0x000fe200078e02ff */
[C---:B------:R-:W-:Y:S01]  /*0ae0*/  IADD3 R52, P5, R63.reuse, R2, RZ ;  /* 0x000000023f347210 */ /* 0x040fe20007fbe0ff */
[----:B------:R-:W2:Y:S01]  /*0af0*/  LDG.E.U16 R10, [R10.64] ;  /* 0x000000040a0a7981 */ /* 0x000ea2000c1e1500 */
[----:B------:R-:W-:-:S02]  /*0b00*/  LEA.HI.X.SX32 R63, R63, R3, 0x1, P4 ;  /* 0x000000033f3f7211 */ /* 0x000fc400020f0eff */
[-C--:B------:R-:W-:Y:S01]  /*0b10*/  LEA.HI.X.SX32 R53, R53, R3.reuse, 0x1, P5 ;  /* 0x0000000335357211 */ /* 0x080fe200028f0eff */
[----:B------:R0:W3:Y:S01]  /*0b20*/  LDG.E.U16 R14, [R14.64] ;  /* 0x000000040e0e7981 */ /* 0x0000e2000c1e1500 */
[-C--:B------:R-:W-:Y:S02]  /*0b30*/  IADD3 R58, P5, R81, R2.reuse, RZ ;  /* 0x00000002513a7210 */ /* 0x080fe40007fbe0ff */
[-C--:B------:R-:W-:Y:S01]  /*0b40*/  IADD3 R68, P4, R97, R2.reuse, RZ ;  /* 0x0000000261447210 */ /* 0x080fe20007f9e0ff */
[----:B------:R-:W4:Y:S01]  /*0b50*/  LDG.E.U16 R16, [R16.64] ;  /* 0x0000000410107981 */ /* 0x000f22000c1e1500 */
[-C--:B------:R-:W-:Y:S02]  /*0b60*/  LEA.HI.X.SX32 R59, R59, R3.reuse, 0x1, P5 ;  /* 0x000000033b3b7211 */ /* 0x080fe400028f0eff */
[----:B------:R-:W-:Y:S01]  /*0b70*/  IADD3 R64, P5, R87, R2, RZ ;  /* 0x0000000257407210 */ /* 0x000fe20007fbe0ff */
[----:B------:R1:W5:Y:S01]  /*0b80*/  LDG.E.U16 R4, [R4.64] ;  /* 0x0000000404047981 */ /* 0x000362000c1e1500 */
[----:B------:R-:W-:-:S02]  /*0b90*/  LEA.HI.X.SX32 R69, R69, R3, 0x1, P4 ;  /* 0x0000000345457211 */ /* 0x000fc400020f0eff */
[-C--:B------:R-:W-:Y:S01]  /*0ba0*/  LEA.HI.X.SX32 R65, R65, R3.reuse, 0x1, P5 ;  /* 0x0000000341417211 */ /* 0x080fe200028f0eff */
[----:B------:R-:W5:Y:S01]  /*0bb0*/  LDG.E.U16 R32, [R32.64] ;  /* 0x0000000420207981 */ /* 0x000f62000c1e1500 */
[-C--:B------:R-:W-:Y:S02]  /*0bc0*/  IADD3 R70, P5, R101, R2.reuse, RZ ;  /* 0x0000000265467210 */ /* 0x080fe40007fbe0ff */
[-C--:B------:R-:W-:Y:S01]  /*0bd0*/  IADD3 R74, P4, R111, R2.reuse, RZ ;  /* 0x000000026f4a7210 */ /* 0x080fe20007f9e0ff */
[----:B------:R0:W5:Y:S01]  /*0be0*/  LDG.E.U16 R6, [R6.64] ;  /* 0x0000000406067981 */ /* 0x000162000c1e1500 */
[-C--:B------:R-:W-:Y:S02]  /*0bf0*/  LEA.HI.X.SX32 R71, R71, R3.reuse, 0x1, P5 ;  /* 0x0000000347477211 */ /* 0x080fe400028f0eff */
[----:B------:R-:W-:Y:S01]  /*0c00*/  LEA.HI.X.SX32 R75, R75, R3, 0x1, P4 ;  /* 0x000000034b4b7211 */ /* 0x000fe200020f0eff */
[----:B------:R0:W5:Y:S01]  /*0c10*/  LDG.E.U16 R8, [R8.64] ;  /* 0x0000000408087981 */ /* 0x000162000c1e1500 */
[----:B------:R-:W-:-:S02]  /*0c20*/  IADD3 R76, P5, R115, R2, RZ ;  /* 0x00000002734c7210 */ /* 0x000fc40007fbe0ff */
[-C--:B------:R-:W-:Y:S01]  /*0c30*/  IADD3 R80, P4, R125, R2.reuse, RZ ;  /* 0x000000027d507210 */ /* 0x080fe20007f9e0ff */
[----:B------:R-:W5:Y:S01]  /*0c40*/  LDG.E.U16 R46, [R46.64] ;  /* 0x000000042e2e7981 */ /* 0x000f62000c1e1500 */
[-C--:B------:R-:W-:Y:S02]  /*0c50*/  LEA.HI.X.SX32 R77, R77, R3.reuse, 0x1, P5 ;  /* 0x000000034d4d7211 */ /* 0x080fe400028f0eff */
[-C--:B------:R-:W-:Y:S01]  /*0c60*/  LEA.HI.X.SX32 R81, R81, R3.reuse, 0x1, P4 ;  /* 0x0000000351517211 */ /* 0x080fe200020f0eff */
[----:B------:R-:W5:Y:S01]  /*0c70*/  LDG.E.U16 R52, [R52.64] ;  /* 0x0000000434347981 */ /* 0x000f62000c1e1500 */
[-C--:B------:R-:W-:Y:S02]  /*0c80*/  IADD3 R82, P5, R123, R2.reuse, RZ ;  /* 0x000000027b527210 */ /* 0x080fe40007fbe0ff */
[----:B------:R-:W-:Y:S01]  /*0c90*/  IADD3 R86, P4, R86, R2, RZ ;  /* 0x0000000256567210 */ /* 0x000fe20007f9e0ff */
[----:B------:R-:W5:Y:S01]  /*0ca0*/  LDG.E.U16 R60, [R60.64] ;  /* 0x000000043c3c7981 */ /* 0x000f62000c1e1500 */
[----:B------:R-:W-:-:S02]  /*0cb0*/  LEA.HI.X.SX32 R45, R45, R3, 0x1, P3 ;  /* 0x000000032d2d7211 */ /* 0x000fc400018f0eff */
[-C--:B------:R-:W-:Y:S01]  /*0cc0*/  IADD3 R104, P2, R155, R2.reuse, RZ ;  /* 0x000000029b687210 */ /* 0x080fe20007f5e0ff */
[----:B------:R-:W5:Y:S01]  /*0cd0*/  LDG.E.U16 R72, [R72.64] ;  /* 0x0000000448487981 */ /* 0x000f62000c1e1500 */
[-C--:B------:R-:W-:Y:S02]  /*0ce0*/  LEA.HI.X.SX32 R93, R93, R3.reuse, 0x1, P1 ;  /* 0x000000035d5d7211 */ /* 0x080fe400008f0eff */
[-C--:B------:R-:W-:Y:S01]  /*0cf0*/  LEA.HI.X.SX32 R83, R83, R3.reuse, 0x1, P5 ;  /* 0x0000000353537211 */ /* 0x080fe200028f0eff */
[----:B------:R-:W5:Y:S01]  /*0d00*/  LDG.E.U16 R24, [R24.64] ;  /* 0x0000000418187981 */ /* 0x000f62000c1e1500 */
[----:B------:R-:W-:Y:S02]  /*0d10*/  IADD3 R96, P3, R96, R2, RZ ;  /* 0x0000000260607210 */ /* 0x000fe40007f7e0ff */
[-C--:B------:R-:W-:Y:S01]  /*0d20*/  LEA.HI.X.SX32 R85, R85, R3.reuse, 0x1, P6 ;  /* 0x0000000355557211 */ /* 0x080fe200030f0eff */
[----:B------:R-:W5:Y:S01]  /*0d30*/  LDG.E.U16 R90, [R90.64] ;  /* 0x000000045a5a7981 */ /* 0x000f62000c1e1500 */
[----:B------:R-:W-:-:S02]  /*0d40*/  LEA.HI.X.SX32 R87, R87, R3, 0x1, P4 ;  /* 0x0000000357577211 */ /* 0x000fc400020f0eff */
[-C--:B------:R-:W-:Y:S01]  /*0d50*/  IADD3 R106, P1, R153, R2.reuse, RZ ;  /* 0x00000002996a7210 */ /* 0x080fe20007f3e0ff */
[----:B------:R-:W5:Y:S01]  /*0d60*/  LDG.E.U16 R20, [R20.64] ;  /* 0x0000000414147981 */ /* 0x000f62000c1e1500 */
[----:B------:R-:W-:Y:S02]  /*0d70*/  LEA.HI.X.SX32 R95, R95, R3, 0x1, P0 ;  /* 0x000000035f5f7211 */ /* 0x000fe400000f0eff */
[-C--:B------:R-:W-:Y:S01]  /*0d80*/  IADD3 R88, P5, R88, R2.reuse, RZ ;  /* 0x0000000258587210 */ /* 0x080fe20007fbe0ff */
[----:B------:R-:W5:Y:S01]  /*0d90*/  LDG.E.U16 R48, [R48.64] ;  /* 0x0000000430307981 */ /* 0x000f62000c1e1500 */
[-C--:B------:R-:W-:Y:S02]  /*0da0*/  IADD3 R98, P6, R165, R2.reuse, RZ ;  /* 0x00000002a5627210 */ /* 0x080fe40007fde0ff */
[-C--:B------:R-:W-:Y:S01]  /*0db0*/  IADD3 R100, P4, R161, R2.reuse, RZ ;  /* 0x00000002a1647210 */ /* 0x080fe20007f9e0ff */
[----:B------:R-:W5:Y:S01]  /*0dc0*/  LDG.E.U16 R62, [R62.64] ;  /* 0x000000043e3e7981 */ /* 0x000f62000c1e1500 */
[----:B------:R-:W-:-:S02]  /*0dd0*/  IADD3 R108, P0, R151, R2, RZ ;  /* 0x00000002976c7210 */ /* 0x000fc40007f1e0ff */
[-C--:B------:R-:W-:Y:S01]  /*0de0*/  LEA.HI.X.SX32 R105, R105, R3.reuse, 0x1, P2 ;  /* 0x0000000369697211 */ /* 0x080fe200010f0eff */
[----:B------:R-:W5:Y:S01]  /*0df0*/  LDG.E.U16 R74, [R74.64] ;  /* 0x000000044a4a7981 */ /* 0x000f62000c1e1500 */
[-C--:B------:R-:W-:Y:S02]  /*0e00*/  LEA.HI.X.SX32 R97, R97, R3.reuse, 0x1, P3 ;  /* 0x0000000361617211 */ /* 0x080fe400018f0eff */
[-C--:B------:R-:W-:Y:S01]  /*0e10*/  IADD3 R118, P2, R141, R2.reuse, RZ ;  /* 0x000000028d767210 */ /* 0x080fe20007f5e0ff */
[----:B------:R-:W5:Y:S01]  /*0e20*/  LDG.E.U16 R104, [R104.64] ;  /* 0x0000000468687981 */ /* 0x000f62000c1e1500 */
[-C--:B------:R-:W-:Y:S02]  /*0e30*/  LEA.HI.X.SX32 R107, R107, R3.reuse, 0x1, P1 ;  /* 0x000000036b6b7211 */ /* 0x080fe400008f0eff */
[----:B------:R-:W-:Y:S01]  /*0e40*/  LEA.HI.X.SX32 R89, R89, R3, 0x1, P5 ;  /* 0x0000000359597211 */ /* 0x000fe200028f0eff */
[----:B------:R-:W5:Y:S01]  /*0e50*/  LDG.E.U16 R34, [R34.64] ;  /* 0x0000000422227981 */ /* 0x000f62000c1e1500 */
[----:B------:R-:W-:-:S02]  /*0e60*/  IADD3 R110, P3, R149, R2, RZ ;  /* 0x00000002956e7210 */ /* 0x000fc40007f7e0ff */
[-C--:B------:R-:W-:Y:S01]  /*0e70*/  LEA.HI.X.SX32 R99, R99, R3.reuse, 0x1, P6 ;  /* 0x0000000363637211 */ /* 0x080fe200030f0eff */
[----:B------:R-:W5:Y:S01]  /*0e80*/  LDG.E.U16 R92, [R92.64] ;  /* 0x000000045c5c7981 */ /* 0x000f62000c1e1500 */
[-C--:B------:R-:W-:Y:S02]  /*0e90*/  LEA.HI.X.SX32 R101, R101, R3.reuse, 0x1, P4 ;  /* 0x0000000365657211 */ /* 0x080fe400020f0eff */
[-C--:B------:R-:W-:Y:S01]  /*0ea0*/  IADD3 R120, P1, R139, R2.reuse, RZ ;  /* 0x000000028b787210 */ /* 0x080fe20007f3e0ff */
[----:B------:R-:W5:Y:S01]  /*0eb0*/  LDG.E.U16 R106, [R106.64] ;  /* 0x000000046a6a7981 */ /* 0x000f62000c1e1500 */
[----:B------:R-:W-:Y:S02]  /*0ec0*/  LEA.HI.X.SX32 R109, R109, R3, 0x1, P0 ;  /* 0x000000036d6d7211 */ /* 0x000fe400000f0eff */
[-C--:B------:R-:W-:Y:S01]  /*0ed0*/  IADD3 R102, P5, R157, R2.reuse, RZ ;  /* 0x000000029d667210 */ /* 0x080fe20007fbe0ff */
[----:B------:R-:W5:Y:S01]  /*0ee0*/  LDG.E.U16 R26, [R26.64] ;  /* 0x000000041a1a7981 */ /* 0x000f62000c1e1500 */
[----:B------:R-:W-:-:S02]  /*0ef0*/  IADD3 R112, P6, R147, R2, RZ ;  /* 0x0000000293707210 */ /* 0x000fc40007fde0ff */
[-C--:B------:R-:W-:Y:S01]  /*0f00*/  IADD3 R114, P4, R145, R2.reuse, RZ ;  /* 0x0000000291727210 */ /* 0x080fe20007f9e0ff */
[----:B------:R-:W5:Y:S01]  /*0f10*/  LDG.E.U16 R54, [R54.64] ;  /* 0x0000000436367981 */ /* 0x000f62000c1e1500 */
[----:B------:R-:W-:Y:S02]  /*0f20*/  IADD3 R126, P0, R137, R2, RZ ;  /* 0x00000002897e7210 */ /* 0x000fe40007f1e0ff */
[-C--:B------:R-:W-:Y:S01]  /*0f30*/  LEA.HI.X.SX32 R119, R119, R3.reuse, 0x1, P2 ;  /* 0x0000000377777211 */ /* 0x080fe200010f0eff */
[----:B------:R-:W5:Y:S01]  /*0f40*/  LDG.E.U16 R64, [R64.64] ;  /* 0x0000000440407981 */ /* 0x000f62000c1e1500 */
[-C--:B------:R-:W-:Y:S02]  /*0f50*/  LEA.HI.X.SX32 R111, R111, R3.reuse, 0x1, P3 ;  /* 0x000000036f6f7211 */ /* 0x080fe400018f0eff */
[-C--:B------:R-:W-:Y:S01]  /*0f60*/  LEA.HI.X.SX32 R121, R121, R3.reuse, 0x1, P1 ;  /* 0x0000000379797211 */ /* 0x080fe200008f0eff */
[----:B------:R-:W5:Y:S01]  /*0f70*/  LDG.E.U16 R118, [R118.64] ;  /* 0x0000000476767981 */ /* 0x000f62000c1e1500 */
[----:B------:R-:W-:-:S02]  /*0f80*/  LEA.HI.X.SX32 R103, R103, R3, 0x1, P5 ;  /* 0x0000000367677211 */ /* 0x000fc400028f0eff */
[-C--:B------:R-:W-:Y:S01]  /*0f90*/  IADD3 R124, P3, R135, R2.reuse, RZ ;  /* 0x00000002877c7210 */ /* 0x080fe20007f7e0ff */
[----:B------:R-:W5:Y:S01]  /*0fa0*/  LDG.E.U16 R120, [R120.64] ;  /* 0x0000000478787981 */ /* 0x000f62000c1e1500 */
[-C--:B------:R-:W-:Y:S02]  /*0fb0*/  LEA.HI.X.SX32 R113, R113, R3.reuse, 0x1, P6 ;  /* 0x0000000371717211 */ /* 0x080fe400030f0eff */
[-C--:B------:R-:W-:Y:S01]  /*0fc0*/  LEA.HI.X.SX32 R115, R115, R3.reuse, 0x1, P4 ;  /* 0x0000000373737211 */ /* 0x080fe200020f0eff */
[----:B------:R-:W5:Y:S01]  /*0fd0*/  LDG.E.U16 R76, [R76.64] ;  /* 0x000000044c4c7981 */ /* 0x000f62000c1e1500 */
[----:B------:R-:W-:Y:S02]  /*0fe0*/  LEA.HI.X.SX32 R127, R127, R3, 0x1, P0 ;  /* 0x000000037f7f7211 */ /* 0x000fe400000f0eff */
[-C--:B------:R-:W-:Y:S01]  /*0ff0*/  IADD3 R116, P5, R143, R2.reuse, RZ ;  /* 0x000000028f747210 */ /* 0x080fe20007fbe0ff */
[----:B------:R-:W5:Y:S01]  /*1000*/  LDG.E.U16 R42, [R42.64] ;  /* 0x000000042a2a7981 */ /* 0x000f62000c1e1500 */
[----:B------:R-:W-:-:S02]  /*1010*/  IADD3 R128, P6, R133, R2, RZ ;  /* 0x0000000285807210 */ /* 0x000fc40007fde0ff */
[----:B------:R-:W-:Y:S01]  /*1020*/  IADD3 R122, P4, R131, R2, RZ ;  /* 0x00000002837a7210 */ /* 0x000fe20007f9e0ff */
[----:B------:R-:W5:Y:S01]  /*1030*/  LDG.E.U16 R94, [R94.64] ;  /* 0x000000045e5e7981 */ /* 0x000f62000c1e1500 */
[-C--:B------:R-:W-:Y:S02]  /*1040*/  LEA.HI.X.SX32 R125, R125, R3.reuse, 0x1, P3 ;  /* 0x000000037d7d7211 */ /* 0x080fe400018f0eff */
[-C--:B------:R-:W-:Y:S01]  /*1050*/  LEA.HI.X.SX32 R129, R129, R3.reuse, 0x1, P6 ;  /* 0x0000000381817211 */ /* 0x080fe200030f0eff */
[----:B------:R0:W5:Y:S01]  /*1060*/  LDG.E.U16 R2, [R2.64] ;  /* 0x0000000402027981 */ /* 0x000162000c1e1500 */
[-C--:B------:R-:W-:Y:S02]  /*1070*/  LEA.HI.X.SX32 R123, R123, R3.reuse, 0x1, P4 ;  /* 0x000000037b7b7211 */ /* 0x080fe400020f0eff */
[----:B------:R-:W-:Y:S01]  /*1080*/  LEA.HI.X.SX32 R117, R117, R3, 0x1, P5 ;  /* 0x0000000375757211 */ /* 0x000fe200028f0eff */
[----:B------:R0:W5:Y:S04]  /*1090*/  LDG.E.U16 R108, [R108.64] ;  /* 0x000000046c6c7981 */ /* 0x000168000c1e1500 */
[----:B------:R-:W5:Y:S04]  /*10a0*/  LDG.E.U16 R126, [R126.64] ;  /* 0x000000047e7e7981 */ /* 0x000f68000c1e1500 */
        /* <DEDUP_REMOVED lines=12> */
[----:B------:R0:W5:Y:S04]  /*1170*/  LDG.E.U16 R84, [R84.64] ;  /* 0x0000000454547981 */ /* 0x000168000c1e1500 */
        /* <DEDUP_REMOVED lines=18> */
[----:B------:R-:W5:Y:S01]  /*12a0*/  LDG.E.U16 R70, [R70.64] ;  /* 0x0000000446467981 */ /* 0x000f62000c1e1500 */
[----:B-1----:R-:W-:-:S02]  /*12b0*/  MOV R5, 0x1 ;  /* 0x0000000100057802 */ /* 0x002fc40000000f00 */
[----:B0-----:R-:W-:Y:S02]  /*12c0*/  SHF.L.U32 R3, R159, 0x1, RZ ;  /* 0x000000019f037819 */ /* 0x001fe400000006ff */
[----:B------:R-:W-:Y:S02]  /*12d0*/  ISETP.LE.AND P0, PT, R5, c[0x0][0x1d0], PT ;  /* 0x0000740005007a0c */ /* 0x000fe40003f03270 */
[C---:B------:R-:W-:Y:S02]  /*12e0*/  LOP3.LUT R5, R3.reuse, 0x10, RZ, 0x3c, !PT ;  /* 0x0000001003057812 */ /* 0x040fe400078e3cff */
[C---:B------:R-:W-:Y:S02]  /*12f0*/  LOP3.LUT R7, R3.reuse, 0x20, RZ, 0x3c, !PT ;  /* 0x0000002003077812 */ /* 0x040fe400078e3cff */
[----:B------:R-:W-:Y:S02]  /*1300*/  LOP3.LUT R9, R3, 0x30, RZ, 0x3c, !PT ;  /* 0x0000003003097812 */ /* 0x000fe400078e3cff */
[----:B------:R-:W-:-:S02]  /*1310*/  MOV R15, 0x3f800000 ;  /* 0x3f800000000f7802 */ /* 0x000fc40000000f00 */
[----:B------:R-:W-:Y:S02]  /*1320*/  MOV R81, 0xff800000 ;  /* 0xff80000000517802 */ /* 0x000fe40000000f00 */
[----:B------:R-:W-:Y:S01]  /*1330*/  MOV R85, 0xff800000 ;  /* 0xff80000000557802 */ /* 0x000fe20000000f00 */
[----:B--2---:R-:W-:Y:S04]  /*1340*/  STS.U16 [R3+0x800], R10 ;  /* 0x0008000a03007388 */ /* 0x004fe80000000400 */
[----:B---3--:R-:W-:Y:S04]  /*1350*/  STS.U16 [R3+0x1000], R14 ;  /* 0x0010000e03007388 */ /* 0x008fe80000000400 */
[----:B----4-:R0:W-:Y:S04]  /*1360*/  STS.U16 [R3+0x2000], R16 ;  /* 0x0020001003007388 */ /* 0x0101e80000000400 */
[----:B-----5:R-:W-:Y:S04]  /*1370*/  STS.U16 [R3+0x2800], R4 ;  /* 0x0028000403007388 */ /* 0x020fe80000000400 */
[----:B------:R1:W-:Y:S04]  /*1380*/  STS.U16 [R3+0x1800], R32 ;  /* 0x0018002003007388 */ /* 0x0003e80000000400 */
[----:B------:R-:W-:Y:S04]  /*1390*/  STS.U16 [R3+0x3000], R6 ;  /* 0x0030000603007388 */ /* 0x000fe80000000400 */
[----:B------:R-:W-:Y:S01]  /*13a0*/  STS.U16 [R3+0x3800], R8 ;  /* 0x0038000803007388 */ /* 0x000fe20000000400 */
[----:B------:R-:W-:Y:S01]  /*13b0*/  MOV R109, 0xff800000 ;  /* 0xff800000006d7802 */ /* 0x000fe20000000f00 */
[----:B0-----:R-:W-:Y:S01]  /*13c0*/  CS2R R16, SRZ ;  /* 0x0000000000107805 */ /* 0x001fe2000001ff00 */
[----:B------:R-:W-:Y:S01]  /*13d0*/  MOV R14, 0x3f800000 ;  /* 0x3f800000000e7802 */ /* 0x000fe20000000f00 */
[----:B-1----:R-:W-:Y:S01]  /*13e0*/  CS2R R32, SRZ ;  /* 0x0000000000207805 */ /* 0x002fe2000001ff00 */
[----:B------:R-:W-:-:S02]  /*13f0*/  MOV R13, 0x3f800000 ;  /* 0x3f800000000d7802 */ /* 0x000fc40000000f00 */
[----:B------:R-:W-:Y:S02]  /*1400*/  MOV R12, 0x3f800000 ;  /* 0x3f800000000c7802 */ /* 0x000fe40000000f00 */
[C---:B------:R-:W-:Y:S02]  /*1410*/  SHF.L.U32 R161, R160.reuse, 0x1, RZ ;  /* 0x00000001a0a17819 */ /* 0x040fe400000006ff */
[----:B------:R-:W-:Y:S01]  /*1420*/  SHF.L.U32 R162, R160, 0x5, RZ ;  /* 0x00000005a0a27819 */ /* 0x000fe200000006ff */
[----:B------:R-:W-:Y:S04]  /*1430*/  STS.U16 [R3], R2 ;  /* 0x0000000203007388 */ /* 0x000fe80000000400 */
[----:B------:R-:W-:Y:S04]  /*1440*/  STS.U16 [R5+0x100], R46 ;  /* 0x0001002e05007388 */ /* 0x000fe80000000400 */
[----:B------:R-:W-:Y:S04]  /*1450*/  STS.U16 [R5+0x900], R52 ;  /* 0x0009003405007388 */ /* 0x000fe80000000400 */
[----:B------:R-:W-:Y:S04]  /*1460*/  STS.U16 [R5+0x1100], R60 ;  /* 0x0011003c05007388 */ /* 0x000fe80000000400 */
[----:B------:R-:W-:Y:S04]  /*1470*/  STS.U16 [R5+0x1900], R72 ;  /* 0x0019004805007388 */ /* 0x000fe80000000400 */
[----:B------:R-:W-:Y:S04]  /*1480*/  STS.U16 [R5+0x2100], R24 ;  /* 0x0021001805007388 */ /* 0x000fe80000000400 */
[----:B------:R-:W-:Y:S04]  /*1490*/  STS.U16 [R5+0x2900], R90 ;  /* 0x0029005a05007388 */ /* 0x000fe80000000400 */
[----:B------:R-:W-:Y:S04]  /*14a0*/  STS.U16 [R5+0x3100], R104 ;  /* 0x0031006805007388 */ /* 0x000fe80000000400 */
[----:B------:R0:W-:Y:S04]  /*14b0*/  STS.U16 [R5+0x3900], R118 ;  /* 0x0039007605007388 */ /* 0x0001e80000000400 */
[----:B------:R-:W-:Y:S04]  /*14c0*/  STS.U16 [R7+0x200], R48 ;  /* 0x0002003007007388 */ /* 0x000fe80000000400 */
[----:B------:R-:W-:Y:S01]  /*14d0*/  STS.U16 [R7+0xa00], R20 ;  /* 0x000a001407007388 */ /* 0x000fe20000000400 */
[----:B0-----:R-:W-:-:S03]  /*14e0*/  LOP3.LUT R5, R3, 0x40, RZ, 0x3c, !PT ;  /* 0x0000004003057812 */ /* 0x001fc600078e3cff */
        /* <DEDUP_REMOVED lines=15> */
[----:B------:R-:W-:Y:S01]  /*15e0*/  STS.U16 [R5+0x400], R50 ;  /* 0x0004003205007388 */ /* 0x000fe20000000400 */
[----:B0-----:R-:W-:-:S02]  /*15f0*/  LOP3.LUT R9, R3, 0x60, RZ, 0x3c, !PT ;  /* 0x0000006003097812 */ /* 0x001fc400078e3cff */
[----:B------:R-:W-:Y:S01]  /*1600*/  LOP3.LUT R3, R3, 0x70, RZ, 0x3c, !PT ;  /* 0x0000007003037812 */ /* 0x000fe200078e3cff */
[----:B------:R-:W-:Y:S04]  /*1610*/  STS.U16 [R5+0xc00], R30 ;  /* 0x000c001e05007388 */ /* 0x000fe80000000400 */
        /* <DEDUP_REMOVED lines=26> */
[----:B------:R-:W-:Y:S01]  /*17c0*/  STS.U16 [R3+0x3f00], R0 ;  /* 0x003f000003007388 */ /* 0x000fe20000000400 */
[----:B0-----:R-:W-:Y:S01]  /*17d0*/  MOV R80, 0xff800000 ;  /* 0xff80000000507802 */ /* 0x001fe20000000f00 */
[----:B------:R-:W-:Y:S01]  /*17e0*/  CS2R R18, SRZ ;  /* 0x0000000000127805 */ /* 0x000fe2000001ff00 */
[----:B------:R-:W-:Y:S01]  /*17f0*/  CS2R R20, SRZ ;  /* 0x0000000000147805 */ /* 0x000fe2000001ff00 */
[----:B------:R0:W-:Y:S01]  /*1800*/  STS.U16 [R3+0x700], R36 ;  /* 0x0007002403007388 */ /* 0x0001e20000000400 */
[----:B------:R-:W-:Y:S01]  /*1810*/  CS2R R22, SRZ ;  /* 0x0000000000167805 */ /* 0x000fe2000001ff00 */
        /* <DEDUP_REMOVED lines=8> */
[----:B0-----:R-:W-:Y:S01]  /*18a0*/  CS2R R36, SRZ ;  /* 0x0000000000247805 */ /* 0x001fe2000001ff00 */
[----:B------:R-:W-:Y:S01]  /*18b0*/  CS2R R40, SRZ ;  /* 0x0000000000287805 */ /* 0x000fe2000001ff00 */
        /* <DEDUP_REMOVED lines=8> */
[----:B-1----:R-:W-:Y:S01]  /*1940*/  CS2R R58, SRZ ;  /* 0x00000000003a7805 */ /* 0x002fe2000001ff00 */
[----:B------:R-:W-:Y:S01]  /*1950*/  CS2R R60, SRZ ;  /* 0x00000000003c7805 */ /* 0x000fe2000001ff00 */
[----:B------:R-:W-:Y:S01]  /*1960*/  CS2R R62, SRZ ;  /* 0x00000000003e7805 */ /* 0x000fe2000001ff00 */
[----:B------:R-:W-:Y:S01]  /*1970*/  CS2R R64, SRZ ;  /* 0x0000000000407805 */ /* 0x000fe2000001ff00 */
[----:B------:R-:W-:Y:S01]  /*1980*/  CS2R R66, SRZ ;  /* 0x0000000000427805 */ /* 0x000fe2000001ff00 */
[----:B------:R-:W-:Y:S01]  /*1990*/  CS2R R68, SRZ ;  /* 0x0000000000447805 */ /* 0x000fe2000001ff00 */
[----:B--2---:R-:W-:Y:S01]  /*19a0*/  CS2R R70, SRZ ;  /* 0x0000000000467805 */ /* 0x004fe2000001ff00 */
[----:B------:R-:W-:Y:S01]  /*19b0*/  CS2R R72, SRZ ;  /* 0x0000000000487805 */ /* 0x000fe2000001ff00 */
[----:B------:R-:W-:Y:S01]  /*19c0*/  CS2R R74, SRZ ;  /* 0x00000000004a7805 */ /* 0x000fe2000001ff00 */
[----:B------:R-:W-:Y:S01]  /*19d0*/  CS2R R76, SRZ ;  /* 0x00000000004c7805 */ /* 0x000fe2000001ff00 */
[----:B------:R-:W-:Y:S01]  /*19e0*/  CS2R R78, SRZ ;  /* 0x00000000004e7805 */ /* 0x000fe2000001ff00 */
[----:B------:R-:W-:Y:S05]  /*19f0*/  @!P0 BRA `(.L_x_0) ;  /* 0x00001d1000008947 */ /* 0x000fea0003800000 */
[C---:B------:R-:W-:Y:S01]  /*1a00*/  LOP3.LUT R3, R160.reuse, 0x3f, RZ, 0xc0, !PT ;  /* 0x0000003fa0037812 */ /* 0x040fe200078ec0ff */
[C---:B------:R-:W-:Y:S01]  /*1a10*/  IMAD R0, R163.reuse, c[0x0][0x1a0], RZ ;  /* 0x00006800a3007a24 */ /* 0x040fe200078e02ff */
[C---:B------:R-:W-:Y:S01]  /*1a20*/  LOP3.LUT P0, RZ, R160.reuse, 0x40, RZ, 0xc0, !PT ;  /* 0x00000040a0ff7812 */ /* 0x040fe2000780c0ff */
[----:B------:R-:W-:Y:S01]  /*1a30*/  IMAD R2, R163, c[0x0][0x1b0], RZ ;  /* 0x00006c00a3027a24 */ /* 0x000fe200078e02ff */
[----:B------:R-:W-:Y:S01]  /*1a40*/  SHF.L.U32 R4, R3, 0x1, RZ ;  /* 0x0000000103047819 */ /* 0x000fe200000006ff */
[----:B------:R-:W-:Y:S01]  /*1a50*/  CS2R R20, SRZ ;  /* 0x0000000000147805 */ /* 0x000fe2000001ff00 */
[----:B------:R-:W-:Y:S01]  /*1a60*/  SEL R5, RZ, 0x90, !P0 ;  /* 0x00000090ff057807 */ /* 0x000fe20004000000 */
[----:B------:R-:W-:Y:S01]  /*1a70*/  CS2R R22, SRZ ;  /* 0x0000000000167805 */ /* 0x000fe2000001ff00 */
[C---:B------:R-:W-:Y:S01]  /*1a80*/  LOP3.LUT R6, R160.reuse, 0xf, RZ, 0xc0, !PT ;  /* 0x0000000fa0067812 */ /* 0x040fe200078ec0ff */
[----:B------:R-:W-:Y:S01]  /*1a90*/  CS2R R24, SRZ ;  /* 0x0000000000187805 */ /* 0x000fe2000001ff00 */
[----:B------:R-:W-:Y:S01]  /*1aa0*/  LOP3.LUT R4, R5, R4, RZ, 0x3c, !PT ;  /* 0x0000000405047212 */ /* 0x000fe200078e3cff */
[----:B------:R-:W-:Y:S01]  /*1ab0*/  IMAD R5, R3, c[0x0][0x1a8], RZ ;  /* 0x00006a0003057a24 */ /* 0x000fe200078e02ff */
[----:B------:R-:W-:Y:S01]  /*1ac0*/  LOP3.LUT R76, R160, 0x7, RZ, 0xc0, !PT ;  /* 0x00000007a04c7812 */ /* 0x000fe200078ec0ff */
[----:B------:R-:W-:Y:S01]  /*1ad0*/  IMAD R8, R6, c[0x0][0x1b4], RZ ;  /* 0x00006d0006087a24 */ /* 0x000fe200078e02ff */
[----:B------:R-:W-:Y:S01]  /*1ae0*/  LOP3.LUT R7, R161, 0x10, RZ, 0xc0, !PT ;  /* 0x00000010a1077812 */ /* 0x000fe200078ec0ff */
[----:B------:R-:W-:Y:S01]  /*1af0*/  CS2R R26, SRZ ;  /* 0x00000000001a7805 */ /* 0x000fe2000001ff00 */
[----:B------:R-:W-:Y:S01]  /*1b00*/  SHF.L.U32 R3, R0, 0x1, RZ ;  /* 0x0000000100037819 */ /* 0x000fe200000006ff */
[----:B------:R-:W-:Y:S01]  /*1b10*/  IMAD R11, R76, 0x110, RZ ;  /* 0x000001104c0b7824 */ /* 0x000fe200078e02ff */
[----:B------:R-:W-:Y:S01]  /*1b20*/  SHF.L.U32 R6, R5, 0x1, RZ ;  /* 0x0000000105067819 */ /* 0x000fe200000006ff */
[----:B------:R-:W-:Y:S01]  /*1b30*/  IMAD.HI R0, R0, 0x2, RZ ;  /* 0x0000000200007827 */ /* 0x000fe200078e02ff */
[----:B------:R-:W-:Y:S01]  /*1b40*/  LOP3.LUT R12, R7, 0x60, R160, 0xf8, !PT ;  /* 0x00000060070c7812 */ /* 0x000fe200078ef8a0 */
[----:B------:R-:W-:Y:S01]  /*1b50*/  CS2R R28, SRZ ;  /* 0x00000000001c7805 */ /* 0x000fe2000001ff00 */
[----:B------:R-:W-:Y:S01]  /*1b60*/  LOP3.LUT R9, R160, 0x10, RZ, 0xc0, !PT ;  /* 0x00000010a0097812 */ /* 0x000fe200078ec0ff */
[----:B------:R-:W-:Y:S01]  /*1b70*/  IMAD R80, R76, 0x90, RZ ;  /* 0x000000904c507824 */ /* 0x000fe200078e02ff */
[----:B------:R-:W-:Y:S01]  /*1b80*/  SHF.L.U32 R7, R2, 0x1, RZ ;  /* 0x0000000102077819 */ /* 0x000fe200000006ff */
[----:B------:R-:W-:Y:S01]  /*1b90*/  CS2R R30, SRZ ;  /* 0x00000000001e7805 */ /* 0x000fe2000001ff00 */
[----:B------:R-:W-:Y:S01]  /*1ba0*/  SHF.L.U32 R10, R8, 0x1, RZ ;  /* 0x00000001080a7819 */ /* 0x000fe200000006ff */
[----:B------:R-:W-:Y:S01]  /*1bb0*/  CS2R R32, SRZ ;  /* 0x0000000000207805 */ /* 0x000fe2000001ff00 */
[----:B------:R-:W-:Y:S01]  /*1bc0*/  IADD3 R139, P0, P1, R6, c[0x0][0x168], R3 ;  /* 0x00005a00068b7a10 */ /* 0x000fe2000791e003 */
[----:B------:R-:W-:Y:S01]  /*1bd0*/  IMAD.HI R3, R5, 0x2, RZ ;  /* 0x0000000205037827 */ /* 0x000fe200078e02ff */
[----:B------:R-:W-:Y:S01]  /*1be0*/  SHF.L.U32 R6, R9, 0x7, RZ ;  /* 0x0000000709067819 */ /* 0x000fe200000006ff */
[----:B------:R-:W-:Y:S01]  /*1bf0*/  CS2R R34, SRZ ;  /* 0x0000000000227805 */ /* 0x000fe2000001ff00 */
[----:B------:R-:W-:Y:S01]  /*1c00*/  LOP3.LUT R11, R11, R12, RZ, 0x3c, !PT ;  /* 0x0000000c0b0b7212 */ /* 0x000fe200078e3cff */
[----:B------:R-:W-:Y:S01]  /*1c10*/  CS2R R36, SRZ ;  /* 0x0000000000247805 */ /* 0x000fe2000001ff00 */
[----:B------:R-:W-:Y:S01]  /*1c20*/  IADD3 R120, P2, P3, R10, c[0x0][0x170], R7 ;  /* 0x00005c000a787a10 */ /* 0x000fe20007b5e007 */
[----:B------:R-:W-:Y:S01]  /*1c30*/  IMAD R13, R9, -0x70, R6 ;  /* 0xffffff90090d7824 */ /* 0x000fe200078e0206 */
[--C-:B------:R-:W-:Y:S01]  /*1c40*/  SHF.R.U32.HI R7, RZ, 0x6, R160.reuse ;  /* 0x00000006ff077819 */ /* 0x100fe200000116a0 */
[----:B------:R-:W-:Y:S01]  /*1c50*/  CS2R R38, SRZ ;  /* 0x0000000000267805 */ /* 0x000fe2000001ff00 */
[----:B------:R-:W-:Y:S01]  /*1c60*/  SHF.R.S32.HI R10, RZ, 0x2, R160 ;  /* 0x00000002ff0a7819 */ /* 0x000fe200000114a0 */
[----:B------:R-:W-:Y:S01]  /*1c70*/  CS2R R40, SRZ ;  /* 0x0000000000287805 */ /* 0x000fe2000001ff00 */
[----:B------:R-:W-:Y:S01]  /*1c80*/  IADD3 R5, R6, R11, RZ ;  /* 0x0000000b06057210 */ /* 0x000fe20007ffe0ff */
[----:B------:R-:W-:Y:S01]  /*1c90*/  CS2R R42, SRZ ;  /* 0x00000000002a7805 */ /* 0x000fe2000001ff00 */
[----:B------:R-:W-:Y:S01]  /*1ca0*/  SGXT.U32 R6, R7, 0x1 ;  /* 0x000000010706781a */ /* 0x000fe20000000000 */
[----:B------:R-:W-:Y:S01]  /*1cb0*/  CS2R R44, SRZ ;  /* 0x00000000002c7805 */ /* 0x000fe2000001ff00 */
[----:B------:R-:W-:Y:S01]  /*1cc0*/  SGXT R7, R10, 0x1 ;  /* 0x000000010a07781a */ /* 0x000fe20000000200 */
[----:B------:R-:W-:Y:S01]  /*1cd0*/  CS2R R46, SRZ ;  /* 0x00000000002e7805 */ /* 0x000fe2000001ff00 */
[----:B------:R-:W-:Y:S01]  /*1ce0*/  IADD3.X R15, R3, c[0x0][0x16c], R0, P0, P1 ;  /* 0x00005b00030f7a10 */ /* 0x000fe200007e2400 */
[----:B------:R-:W-:Y:S01]  /*1cf0*/  IMAD R3, R6, c[0x0][0x1a4], RZ ;  /* 0x0000690006037a24 */ /* 0x000fe200078e02ff */
[----:B------:R-:W-:Y:S01]  /*1d00*/  SHF.R.U32.HI R0, RZ, 0x4, R160 ;  /* 0x00000004ff007819 */ /* 0x000fe200000116a0 */
[----:B------:R-:W-:Y:S01]  /*1d10*/  IMAD.HI R6, R2, 0x2, RZ ;  /* 0x0000000202067827 */ /* 0x000fe200078e02ff */
[----:B------:R-:W-:Y:S01]  /*1d20*/  MOV R17, c[0x0][0x1a4] ;  /* 0x0000690000117a02 */ /* 0x000fe20000000f00 */
[----:B------:R-:W-:Y:S01]  /*1d30*/  CS2R R48, SRZ ;  /* 0x0000000000307805 */ /* 0x000fe2000001ff00 */
[----:B------:R-:W-:Y:S01]  /*1d40*/  LOP3.LUT R7, R7, 0x90, RZ, 0xc0, !PT ;  /* 0x0000009007077812 */ /* 0x000fe200078ec0ff */
[----:B------:R-:W-:Y:S01]  /*1d50*/  CS2R R50, SRZ ;  /* 0x0000000000327805 */ /* 0x000fe2000001ff00 */
[----:B------:R-:W-:Y:S01]  /*1d60*/  SGXT.U32 R0, R0, 0x3 ;  /* 0x000000030000781a */ /* 0x000fe20000000000 */
[----:B------:R-:W-:Y:S01]  /*1d70*/  CS2R R52, SRZ ;  /* 0x0000000000347805 */ /* 0x000fe2000001ff00 */
[----:B------:R-:W-:Y:S01]  /*1d80*/  LEA R2, R17, R3, 0x1 ;  /* 0x0000000311027211 */ /* 0x000fe200078e08ff */
[----:B------:R-:W-:Y:S01]  /*1d90*/  CS2R R54, SRZ ;  /* 0x0000000000367805 */ /* 0x000fe2000001ff00 */
[----:B------:R-:W-:Y:S01]  /*1da0*/  LOP3.LUT R10, R7, 0x60, R162, 0xf8, !PT ;  /* 0x00000060070a7812 */ /* 0x000fe200078ef8a2 */
[----:B------:R-:W-:Y:S01]  /*1db0*/  IMAD.HI R7, R8, 0x2, RZ ;  /* 0x0000000208077827 */ /* 0x000fe200078e02ff */
[----:B------:R-:W-:Y:S01]  /*1dc0*/  MOV R19, c[0x0][0x1b8] ;  /* 0x00006e0000137a02 */ /* 0x000fe20000000f00 */
[----:B------:R-:W-:Y:S01]  /*1dd0*/  CS2R R56, SRZ ;  /* 0x0000000000387805 */ /* 0x000fe2000001ff00 */
[----:B------:R-:W-:Y:S01]  /*1de0*/  LOP3.LUT R10, R10, 0x10, R161, 0x78, !PT ;  /* 0x000000100a0a7812 */ /* 0x000fe200078e78a1 */
[----:B------:R-:W-:Y:S01]  /*1df0*/  IMAD R9, R0, c[0x0][0x1b8], RZ ;  /* 0x00006e0000097a24 */ /* 0x000fe200078e02ff */
[----:B------:R-:W-:Y:S01]  /*1e00*/  LEA R0, R17, R2, 0x1 ;  /* 0x0000000211007211 */ /* 0x000fe200078e08ff */
[----:B------:R-:W-:Y:S01]  /*1e10*/  CS2R R58, SRZ ;  /* 0x00000000003a7805 */ /* 0x000fe2000001ff00 */
[----:B------:R-:W-:Y:S01]  /*1e20*/  IADD3.X R14, R7, c[0x0][0x174], R6, P2, P3 ;  /* 0x00005d00070e7a10 */ /* 0x000fe200017e6406 */
[----:B------:R-:W-:Y:S01]  /*1e30*/  CS2R R60, SRZ ;  /* 0x00000000003c7805 */ /* 0x000fe2000001ff00 */
[C---:B------:R-:W-:Y:S01]  /*1e40*/  LEA R7, R17.reuse, R0, 0x1 ;  /* 0x0000000011077211 */ /* 0x040fe200078e08ff */
[----:B------:R-:W-:Y:S01]  /*1e50*/  CS2R R62, SRZ ;  /* 0x00000000003e7805 */ /* 0x000fe2000001ff00 */
[C---:B------:R-:W-:Y:S01]  /*1e60*/  LEA R150, P2, R2.reuse, R139, 0x1 ;  /* 0x0000008b02967211 */ /* 0x040fe200078408ff */
[----:B------:R-:W-:Y:S01]  /*1e70*/  CS2R R64, SRZ ;  /* 0x0000000000407805 */ /* 0x000fe2000001ff00 */
[----:B------:R-:W-:Y:S01]  /*1e80*/  LEA R8, R17, R7, 0x1 ;  /* 0x0000000711087211 */ /* 0x000fe200078e08ff */
[----:B------:R-:W-:Y:S01]  /*1e90*/  CS2R R66, SRZ ;  /* 0x0000000000427805 */ /* 0x000fe2000001ff00 */
[----:B------:R-:W-:Y:S01]  /*1ea0*/  LEA R152, P1, R3, R139, 0x1 ;  /* 0x0000008b03987211 */ /* 0x000fe200078208ff */
[----:B------:R-:W-:Y:S01]  /*1eb0*/  CS2R R68, SRZ ;  /* 0x0000000000447805 */ /* 0x000fe2000001ff00 */
[----:B------:R-:W-:Y:S01]  /*1ec0*/  LEA.HI.X.SX32 R151, R2, R15, 0x1, P2 ;  /* 0x0000000f02977211 */ /* 0x000fe200010f0eff */
[----:B------:R-:W-:Y:S01]  /*1ed0*/  CS2R R70, SRZ ;  /* 0x0000000000467805 */ /* 0x000fe2000001ff00 */
[----:B------:R-:W-:Y:S01]  /*1ee0*/  IADD3 R6, R10, R13, RZ ;  /* 0x0000000d0a067210 */ /* 0x000fe20007ffe0ff */
[----:B------:R-:W-:Y:S01]  /*1ef0*/  CS2R R72, SRZ ;  /* 0x0000000000487805 */ /* 0x000fe2000001ff00 */
[----:B------:R-:W-:Y:S01]  /*1f00*/  LEA R2, R17, R8, 0x1 ;  /* 0x0000000811027211 */ /* 0x000fe200078e08ff */
[----:B------:R-:W-:Y:S01]  /*1f10*/  CS2R R74, SRZ ;  /* 0x00000000004a7805 */ /* 0x000fe2000001ff00 */
[----:B------:R-:W-:Y:S01]  /*1f20*/  LEA R10, R19, R9, 0x3 ;  /* 0x00000009130a7211 */ /* 0x000fe200078e18ff */
[----:B------:R-:W-:Y:S01]  /*1f30*/  CS2R R76, SRZ ;  /* 0x00000000004c7805 */ /* 0x000fe2000001ff00 */
[----:B------:R-:W-:Y:S01]  /*1f40*/  LEA.HI.X.SX32 R153, R3, R15, 0x1, P1 ;  /* 0x0000000f03997211 */ /* 0x000fe200008f0eff */
[----:B------:R-:W-:Y:S01]  /*1f50*/  CS2R R78, SRZ ;  /* 0x00000000004e7805 */ /* 0x000fe2000001ff00 */
[----:B------:R-:W-:-:S02]  /*1f60*/  LEA R148, P1, R0, R139, 0x1 ;  /* 0x0000008b00947211 */ /* 0x000fc400078208ff */
[----:B------:R-:W-:Y:S02]  /*1f70*/  LEA R3, R17, R2, 0x1 ;  /* 0x0000000211037211 */ /* 0x000fe400078e08ff */
[----:B------:R-:W-:Y:S02]  /*1f80*/  LEA R11, R19, R10, 0x3 ;  /* 0x0000000a130b7211 */ /* 0x000fe400078e18ff */
[----:B------:R-:W-:Y:S02]  /*1f90*/  LEA.HI.X.SX32 R149, R0, R15, 0x1, P1 ;  /* 0x0000000f00957211 */ /* 0x000fe400008f0eff */
[----:B------:R-:W-:Y:S02]  /*1fa0*/  LEA R0, R17, R3, 0x1 ;  /* 0x0000000311007211 */ /* 0x000fe400078e08ff */
[----:B------:R-:W-:Y:S01]  /*1fb0*/  LEA R12, R19, R11, 0x3 ;  /* 0x0000000b130c7211 */ /* 0x000fe200078e18ff */
[----:B------:R-:W-:Y:S01]  /*1fc0*/  CS2R R16, SRZ ;  /* 0x0000000000107805 */ /* 0x000fe2000001ff00 */
[----:B------:R-:W-:-:S02]  /*1fd0*/  LEA R146, P2, R7, R139, 0x1 ;  /* 0x0000008b07927211 */ /* 0x000fc400078408ff */
[----:B------:R-:W-:Y:S02]  /*1fe0*/  LEA R138, P4, R0, R139, 0x1 ;  /* 0x0000008b008a7211 */ /* 0x000fe400078808ff */
[----:B------:R-:W-:Y:S02]  /*1ff0*/  LEA R13, R19, R12, 0x3 ;  /* 0x0000000c130d7211 */ /* 0x000fe400078e18ff */
[----:B------:R-:W-:Y:S02]  /*2000*/  LEA.HI.X.SX32 R147, R7, R15, 0x1, P2 ;  /* 0x0000000f07937211 */ /* 0x000fe400010f0eff */
[-C--:B------:R-:W-:Y:S02]  /*2010*/  LEA R144, P1, R8, R139.reuse, 0x1 ;  /* 0x0000008b08907211 */ /* 0x080fe400078208ff */
[-C--:B------:R-:W-:Y:S02]  /*2020*/  LEA R142, P2, R2, R139.reuse, 0x1 ;  /* 0x0000008b028e7211 */ /* 0x080fe400078408ff */
[----:B------:R-:W-:-:S02]  /*2030*/  LEA R140, P3, R3, R139, 0x1 ;  /* 0x0000008b038c7211 */ /* 0x000fc400078608ff */
[----:B------:R-:W-:Y:S02]  /*2040*/  LEA.HI.X.SX32 R139, R0, R15, 0x1, P4 ;  /* 0x0000000f008b7211 */ /* 0x000fe400020f0eff */
[----:B------:R-:W-:Y:S02]  /*2050*/  LEA R0, R19, R13, 0x3 ;  /* 0x0000000d13007211 */ /* 0x000fe400078e18ff */
[----:B------:R-:W-:Y:S02]  /*2060*/  LEA R136, P0, R9, R120, 0x1 ;  /* 0x0000007809887211 */ /* 0x000fe400078008ff */
[-C--:B------:R-:W-:Y:S02]  /*2070*/  LEA.HI.X.SX32 R143, R2, R15.reuse, 0x1, P2 ;  /* 0x0000000f028f7211 */ /* 0x080fe400010f0eff */
[----:B------:R-:W-:Y:S02]  /*2080*/  LEA R2, R19, R0, 0x3 ;  /* 0x0000000013027211 */ /* 0x000fe400078e18ff */
[----:B------:R-:W-:-:S02]  /*2090*/  LEA.HI.X.SX32 R145, R8, R15, 0x1, P1 ;  /* 0x0000000f08917211 */ /* 0x000fc400008f0eff */
[----:B------:R-:W-:Y:S02]  /*20a0*/  LEA.HI.X.SX32 R137, R9, R14, 0x1, P0 ;  /* 0x0000000e09897211 */ /* 0x000fe400000f0eff */
[-C--:B------:R-:W-:Y:S02]  /*20b0*/  LEA R134, P1, R10, R120.reuse, 0x1 ;  /* 0x000000780a867211 */ /* 0x080fe400078208ff */
[-C--:B------:R-:W-:Y:S02]  /*20c0*/  LEA R132, P0, R11, R120.reuse, 0x1 ;  /* 0x000000780b847211 */ /* 0x080fe400078008ff */
[----:B------:R-:W-:Y:S02]  /*20d0*/  LEA R130, P2, R12, R120, 0x1 ;  /* 0x000000780c827211 */ /* 0x000fe400078408ff */
[----:B------:R-:W-:Y:S02]  /*20e0*/  LEA.HI.X.SX32 R141, R3, R15, 0x1, P3 ;  /* 0x0000000f038d7211 */ /* 0x000fe400018f0eff */
[----:B------:R-:W-:-:S02]  /*20f0*/  LEA R3, R19, R2, 0x3 ;  /* 0x0000000213037211 */ /* 0x000fc400078e18ff */
[-C--:B------:R-:W-:Y:S01]  /*2100*/  LEA.HI.X.SX32 R135, R10, R14.reuse, 0x1, P1 ;  /* 0x0000000e0a877211 */ /* 0x080fe200008f0eff */
[----:B------:R-:W-:Y:S01]  /*2110*/  CS2R R18, SRZ ;  /* 0x0000000000127805 */ /* 0x000fe2000001ff00 */
[-C--:B------:R-:W-:Y:S02]  /*2120*/  LEA.HI.X.SX32 R133, R11, R14.reuse, 0x1, P0 ;  /* 0x0000000e0b857211 */ /* 0x080fe400000f0eff */
[----:B------:R-:W-:Y:S02]  /*2130*/  LEA.HI.X.SX32 R131, R12, R14, 0x1, P2 ;  /* 0x0000000e0c837211 */ /* 0x000fe400010f0eff */
[-C--:B------:R-:W-:Y:S02]  /*2140*/  LEA R128, P0, R13, R120.reuse, 0x1 ;  /* 0x000000780d807211 */ /* 0x080fe400078008ff */
[-C--:B------:R-:W-:Y:S02]  /*2150*/  LEA R126, P1, R0, R120.reuse, 0x1 ;  /* 0x00000078007e7211 */ /* 0x080fe400078208ff */
[----:B------:R-:W-:-:S02]  /*2160*/  LEA R122, P2, R2, R120, 0x1 ;  /* 0x00000078027a7211 */ /* 0x000fc400078408ff */
[----:B------:R-:W-:Y:S02]  /*2170*/  LEA R120, P3, R3, R120, 0x1 ;  /* 0x0000007803787211 */ /* 0x000fe400078608ff */
[----:B------:R-:W-:Y:S02]  /*2180*/  LOP3.LUT R11, R80, 0x30, R161, 0x78, !PT ;  /* 0x00000030500b7812 */ /* 0x000fe400078e78a1 */
[-C--:B------:R-:W-:Y:S02]  /*2190*/  LEA.HI.X.SX32 R129, R13, R14.reuse, 0x1, P0 ;  /* 0x0000000e0d817211 */ /* 0x080fe400000f0eff */
[-C--:B------:R-:W-:Y:S02]  /*21a0*/  LEA.HI.X.SX32 R127, R0, R14.reuse, 0x1, P1 ;  /* 0x0000000e007f7211 */ /* 0x080fe400008f0eff */
[-C--:B------:R-:W-:Y:S02]  /*21b0*/  LEA.HI.X.SX32 R123, R2, R14.reuse, 0x1, P2 ;  /* 0x0000000e027b7211 */ /* 0x080fe400010f0eff */
[----:B------:R-:W-:-:S02]  /*21c0*/  LEA.HI.X.SX32 R121, R3, R14, 0x1, P3 ;  /* 0x0000000e03797211 */ /* 0x000fc400018f0eff */
[----:B------:R-:W-:Y:S02]  /*21d0*/  MOV R9, 0xff800000 ;  /* 0xff80000000097802 */ /* 0x000fe40000000f00 */
[----:B------:R-:W-:Y:S02]  /*21e0*/  MOV R15, 0x3f800000 ;  /* 0x3f800000000f7802 */ /* 0x000fe40000000f00 */
[----:B------:R-:W-:Y:S02]  /*21f0*/  MOV R8, RZ ;  /* 0x000000ff00087202 */ /* 0x000fe40000000f00 */
[----:B------:R-:W-:Y:S02]  /*2200*/  MOV R3, RZ ;  /* 0x000000ff00037202 */ /* 0x000fe40000000f00 */
[----:B------:R-:W-:Y:S02]  /*2210*/  MOV R0, RZ ;  /* 0x000000ff00007202 */ /* 0x000fe40000000f00 */
[----:B------:R-:W-:-:S02]  /*2220*/  MOV R14, 0x3f800000 ;  /* 0x3f800000000e7802 */ /* 0x000fc40000000f00 */
[----:B------:R-:W-:Y:S02]  /*2230*/  MOV R13, 0x3f800000 ;  /* 0x3f800000000d7802 */ /* 0x000fe40000000f00 */
[----:B------:R-:W-:Y:S02]  /*2240*/  MOV R12, 0x3f800000 ;  /* 0x3f800000000c7802 */ /* 0x000fe40000000f00 */
[----:B------:R-:W-:Y:S02]  /*2250*/  MOV R10, 0xff800000 ;  /* 0xff800000000a7802 */ /* 0x000fe40000000f00 */
[----:B------:R-:W-:Y:S02]  /*2260*/  MOV R7, 0xff800000 ;  /* 0xff80000000077802 */ /* 0x000fe40000000f00 */
[----:B------:R-:W-:Y:S02]  /*2270*/  MOV R2, 0xff800000 ;  /* 0xff80000000027802 */ /* 0x000fe40000000f00 */
[----:B------:R-:W-:-:S02]  /*2280*/  LOP3.LUT R158, R4, 0x20, RZ, 0x3c, !PT ;  /* 0x00000020049e7812 */ /* 0x000fc400078e3cff */
[C---:B------:R-:W-:Y:S02]  /*2290*/  LOP3.LUT R157, R4.reuse, 0x40, RZ, 0x3c, !PT ;  /* 0x00000040049d7812 */ /* 0x040fe400078e3cff */
[----:B------:R-:W-:Y:S02]  /*22a0*/  LOP3.LUT R156, R4, 0x60, RZ, 0x3c, !PT ;  /* 0x00000060049c7812 */ /* 0x000fe400078e3cff */
[----:B------:R-:W-:Y:S02]  /*22b0*/  LOP3.LUT R155, R11, 0x40, RZ, 0x3c, !PT ;  /* 0x000000400b9b7812 */ /* 0x000fe400078e3cff */
.L_x_1:
[----:B------:R-:W-:-:S04]  /*22c0*/  IMAD.WIDE R86, R8, 0x2, R152 ;  /* 0x0000000208567825 */ /* 0x000fc800078e0298 */
[C---:B------:R-:W-:Y:S02]  /*22d0*/  IMAD.WIDE R92, R8.reuse, 0x2, R144 ;  /* 0x00000002085c7825 */ /* 0x040fe400078e0290 */
[----:B------:R-:W2:Y:S02]  /*22e0*/  LDG.E.U16 R87, [R86.64] ;  /* 0x0000000456577981 */ /* 0x000ea4000c1e1500 */
[C---:B------:R-:W-:Y:S02]  /*22f0*/  IMAD.WIDE R88, R8.reuse, 0x2, R150 ;  /* 0x0000000208587825 */ /* 0x040fe400078e0296 */
[----:B------:R-:W3:Y:S02]  /*2300*/  LDG.E.U16 R93, [R92.64] ;  /* 0x000000045c5d7981 */ /* 0x000ee4000c1e1500 */
[C---:B------:R-:W-:Y:S02]  /*2310*/  IMAD.WIDE R94, R8.reuse, 0x2, R142 ;  /* 0x00000002085e7825 */ /* 0x040fe400078e028e */
[----:B------:R-:W4:Y:S02]  /*2320*/  LDG.E.U16 R89, [R88.64] ;  /* 0x0000000458597981 */ /* 0x000f24000c1e1500 */
[----:B------:R-:W-:-:S02]  /*2330*/  IMAD.WIDE R90, R8, 0x2, R148 ;  /* 0x00000002085a7825 */ /* 0x000fc400078e0294 */
[----:B------:R-:W5:Y:S02]  /*2340*/  LDG.E.U16 R97, [R94.64] ;  /* 0x000000045e617981 */ /* 0x000f64000c1e1500 */
[C---:B------:R-:W-:Y:S02]  /*2350*/  IMAD.WIDE R84, R8.reuse, 0x2, R140 ;  /* 0x0000000208547825 */ /* 0x040fe400078e028c */
[----:B------:R-:W5:Y:S02]  /*2360*/  LDG.E.U16 R90, [R90.64] ;  /* 0x000000045a5a7981 */ /* 0x000f64000c1e1500 */
[C---:B------:R-:W-:Y:S02]  /*2370*/  IMAD.WIDE R82, R8.reuse, 0x2, R146 ;  /* 0x0000000208527825 */ /* 0x040fe400078e0292 */
[----:B------:R-:W5:Y:S02]  /*2380*/  LDG.E.U16 R108, [R84.64] ;  /* 0x00000004546c7981 */ /* 0x000f64000c1e1500 */
[----:B------:R-:W-:-:S02]  /*2390*/  IMAD.WIDE R80, R8, 0x2, R138 ;  /* 0x0000000208507825 */ /* 0x000fc400078e028a */
[----:B------:R-:W5:Y:S04]  /*23a0*/  LDG.E.U16 R109, [R82.64] ;  /* 0x00000004526d7981 */ /* 0x000f68000c1e1500 */
[----:B------:R-:W5:Y:S04]  /*23b0*/  LDG.E.U16 R111, [R80.64] ;  /* 0x00000004506f7981 */ /* 0x000f68000c1e1500 */
[----:B------:R-:W-:Y:S01]  /*23c0*/  BAR.SYNC.DEFER_BLOCKING 0x0 ;  /* 0x0000000000007b1d */ /* 0x000fe20000010000 */
[----:B------:R-:W-:-:S05]  /*23d0*/  IMAD.WIDE R124, R3, 0x2, R134 ;  /* 0x00000002037c7825 */ /* 0x000fca00078e0286 */
[----:B--2---:R-:W-:Y:S04]  /*23e0*/  STS.U16 [R4+0x4000], R87 ;  /* 0x0040005704007388 */ /* 0x004fe80000000400 */
[----:B---3--:R-:W-:Y:S04]  /*23f0*/  STS.U16 [R4+0x4400], R93 ;  /* 0x0044005d04007388 */ /* 0x008fe80000000400 */
[----:B----4-:R-:W-:Y:S04]  /*2400*/  STS.U16 [R158+0x4100], R89 ;  /* 0x004100599e007388 */ /* 0x010fe80000000400 */
[----:B-----5:R-:W-:Y:S04]  /*2410*/  STS.U16 [R158+0x4500], R97 ;  /* 0x004500619e007388 */ /* 0x020fe80000000400 */
[----:B------:R-:W-:Y:S04]  /*2420*/  STS.U16 [R157+0x4200], R90 ;  /* 0x0042005a9d007388 */ /* 0x000fe80000000400 */
[----:B------:R-:W-:Y:S04]  /*2430*/  STS.U16 [R157+0x4600], R108 ;  /* 0x0046006c9d007388 */ /* 0x000fe80000000400 */
[----:B------:R-:W-:Y:S04]  /*2440*/  STS.U16 [R156+0x4300], R109 ;  /* 0x0043006d9c007388 */ /* 0x000fe80000000400 */
[----:B------:R-:W-:Y:S04]  /*2450*/  STS.U16 [R156+0x4700], R111 ;  /* 0x0047006f9c007388 */ /* 0x000fe80000000400 */
[----:B------:R-:W-:Y:S06]  /*2460*/  BAR.SYNC.DEFER_BLOCKING 0x0 ;  /* 0x0000000000007b1d */ /* 0x000fec0000010000 */
[----:B------:R-:W-:Y:S04]  /*2470*/  LDSM.16.MT88.4 R104, [R5] ;  /* 0x000000000568783b */ /* 0x000fe80000004200 */
[----:B------:R-:W0:Y:S04]  /*2480*/  LDSM.16.M88.4 R80, [R11+0x4000] ;  /* 0x004000000b50783b */ /* 0x000e280000000200 */
[----:B------:R-:W1:Y:S04]  /*2490*/  LDSM.16.M88.4 R84, [R11+0x4400] ;  /* 0x004400000b54783b */ /* 0x000e680000000200 */
[----:B------:R-:W2:Y:S04]  /*24a0*/  LDSM.16.MT88.4 R100, [R5+0x1000] ;  /* 0x001000000564783b */ /* 0x000ea80000004200 */
[----:B------:R-:W3:Y:S04]  /*24b0*/  LDSM.16.MT88.4 R92, [R5+0x80] ;  /* 0x00008000055c783b */ /* 0x000ee80000004200 */
[----:B------:R-:W-:Y:S04]  /*24c0*/  LDSM.16.MT88.4 R108, [R5+0x2000] ;  /* 0x00200000056c783b */ /* 0x000fe80000004200 */
[----:B------:R-:W4:Y:S04]  /*24d0*/  LDSM.16.M88.4 R112, [R155+0x4000] ;  /* 0x004000009b70783b */ /* 0x000f280000000200 */
[----:B------:R-:W2:Y:S04]  /*24e0*/  LDSM.16.M88.4 R116, [R155+0x4400] ;  /* 0x004400009b74783b */ /* 0x000ea80000000200 */
[----:B------:R0:W5:Y:S02]  /*24f0*/  LDG.E.U16 R124, [R124.64] ;  /* 0x000000047c7c7981 */ /* 0x000164000c1e1500 */
[C---:B0-----:R-:W-:Y:S08]  /*2500*/  HMMA.16816.F32.BF16 R96, R104.reuse, R80, RZ ;  /* 0x000000506860723c */ /* 0x041ff000000418ff */
[----:B-1----:R-:W-:Y:S11]  /*2510*/  HMMA.16816.F32.BF16 R104, R104, R84, RZ ;  /* 0x000000546868723c */ /* 0x002ff600000418ff */
[----:B------:R-:W-:Y:S05]  /*2520*/  @!UPT UIADD3 URZ, URZ, URZ, URZ ;  /* 0x0000003f3f3ff290 */ /* 0x000fea000fffe03f */
[C---:B--2---:R-:W-:Y:S08]  /*2530*/  HMMA.16816.F32.BF16 R96, R100.reuse, R82, R96 ;  /* 0x000000526460723c */ /* 0x044ff00000041860 */
[----:B------:R-:W-:Y:S01]  /*2540*/  HMMA.16816.F32.BF16 R100, R100, R86, R104 ;  /* 0x000000566464723c */ /* 0x000fe20000041868 */
[----:B------:R-:W0:Y:S07]  /*2550*/  LDSM.16.MT88.4 R104, [R5+0x1080] ;  /* 0x001080000568783b */ /* 0x000e2e0000004200 */
[C---:B---3--:R-:W-:Y:S08]  /*2560*/  HMMA.16816.F32.BF16 R88, R92.reuse, R80, RZ ;  /* 0x000000505c58723c */ /* 0x048ff000000418ff */
[----:B------:R-:W-:Y:S01]  /*2570*/  HMMA.16816.F32.BF16 R92, R92, R84, RZ ;  /* 0x000000545c5c723c */ /* 0x000fe200000418ff */
[----:B------:R-:W-:-:S07]  /*2580*/  IMAD.WIDE R80, R3, 0x2, R136 ;  /* 0x0000000203507825 */ /* 0x000fce00078e0288 */
[C---:B----4-:R-:W-:Y:S08]  /*2590*/  HMMA.16816.F32.BF16 R96, R108.reuse, R112, R96 ;  /* 0x000000706c60723c */ /* 0x050ff00000041860 */
[----:B------:R-:W-:Y:S01]  /*25a0*/  HMMA.16816.F32.BF16 R100, R108, R116, R100 ;  /* 0x000000746c64723c */ /* 0x000fe20000041864 */
[----:B------:R1:W2:Y:S02]  /*25b0*/  LDG.E.U16 R111, [R80.64] ;  /* 0x00000004506f7981 */ /* 0x0002a4000c1e1500 */
[----:B-1----:R-:W-:-:S05]  /*25c0*/  IMAD.WIDE R80, R3, 0x2, R130 ;  /* 0x0000000203507825 */ /* 0x002fca00078e0282 */
[C---:B0-----:R-:W-:Y:S01]  /*25d0*/  HMMA.16816.F32.BF16 R88, R104.reuse, R82, R88 ;  /* 0x000000526858723c */ /* 0x041fe20000041858 */
[----:B------:R0:W3:Y:S07]  /*25e0*/  LDG.E.U16 R109, [R80.64] ;  /* 0x00000004506d7981 */ /* 0x0000ee000c1e1500 */
[----:B------:R-:W-:Y:S01]  /*25f0*/  HMMA.16816.F32.BF16 R92, R104, R86, R92 ;  /* 0x00000056685c723c */ /* 0x000fe2000004185c */
[C---:B------:R-:W-:Y:S01]  /*2600*/  IMAD.WIDE R82, R3.reuse, 0x2, R132 ;  /* 0x0000000203527825 */ /* 0x040fe200078e0284 */
[----:B------:R-:W1:Y:S03]  /*2610*/  LDSM.16.MT88.4 R84, [R5+0x3000] ;  /* 0x003000000554783b */ /* 0x000e660000004200 */
[C---:B0-----:R-:W-:Y:S01]  /*2620*/  IMAD.WIDE R80, R3.reuse, 0x2, R122 ;  /* 0x0000000203507825 */ /* 0x041fe200078e027a */
[----:B------:R0:W4:Y:S03]  /*2630*/  LDG.E.U16 R125, [R82.64] ;  /* 0x00000004527d7981 */ /* 0x000126000c1e1500 */
[----:B------:R-:W-:-:S06]  /*2640*/  IMAD.WIDE R106, R3, 0x2, R126 ;  /* 0x00000002036a7825 */ /* 0x000fcc00078e027e */
[----:B------:R0:W4:Y:S02]  /*2650*/  LDG.E.U16 R106, [R106.64] ;  /* 0x000000046a6a7981 */ /* 0x000124000c1e1500 */
[----:B0-----:R-:W-:-:S05]  /*2660*/  IMAD.WIDE R82, R3, 0x2, R128 ;  /* 0x0000000203527825 */ /* 0x001fca00078e0280 */
[----:B------:R0:W4:Y:S04]  /*2670*/  LDG.E.U16 R105, [R82.64] ;  /* 0x0000000452697981 */ /* 0x000128000c1e1500 */
[----:B------:R0:W4:Y:S02]  /*2680*/  LDG.E.U16 R107, [R80.64] ;  /* 0x00000004506b7981 */ /* 0x000124000c1e1500 */
[----:B0-----:R-:W-:-:S05]  /*2690*/  IMAD.WIDE R80, R3, 0x2, R120 ;  /* 0x0000000203507825 */ /* 0x001fca00078e0278 */
[----:B------:R0:W4:Y:S04]  /*26a0*/  LDG.E.U16 R104, [R80.64] ;  /* 0x0000000450687981 */ /* 0x000128000c1e1500 */
[----:B0-----:R-:W0:Y:S01]  /*26b0*/  LDSM.16.MT88.4 R80, [R5+0x2080] ;  /* 0x002080000550783b */ /* 0x001e220000004200 */
[C---:B-1----:R-:W-:Y:S08]  /*26c0*/  HMMA.16816.F32.BF16 R96, R84.reuse, R114, R96 ;  /* 0x000000725460723c */ /* 0x042ff00000041860 */
[----:B------:R-:W-:Y:S11]  /*26d0*/  HMMA.16816.F32.BF16 R100, R84, R118, R100 ;  /* 0x000000765464723c */ /* 0x000ff60000041864 */
[----:B------:R-:W-:Y:S05]  /*26e0*/  @!UPT UIADD3 URZ, URZ, URZ, URZ ;  /* 0x0000003f3f3ff290 */ /* 0x000fea000fffe03f */
[----:B------:R-:W-:Y:S02]  /*26f0*/  FMUL R84, R96, c[0x0][0x188] ;  /* 0x0000620060547a20 */ /* 0x000fe40000400000 */
[----:B------:R-:W-:-:S05]  /*2700*/  FMUL R85, R97, c[0x0][0x188] ;  /* 0x0000620061557a20 */ /* 0x000fca0000400000 */
[----:B------:R-:W-:Y:S01]  /*2710*/  FMNMX R85, R84, R85, !PT ;  /* 0x0000005554557209 */ /* 0x000fe20007800000 */
[C---:B0-----:R-:W-:Y:S08]  /*2720*/  HMMA.16816.F32.BF16 R88, R80.reuse, R112, R88 ;  /* 0x000000705058723c */ /* 0x041ff00000041858 */
[----:B------:R-:W-:Y:S01]  /*2730*/  HMMA.16816.F32.BF16 R92, R80, R116, R92 ;  /* 0x00000074505c723c */ /* 0x000fe2000004185c */
[----:B------:R-:W0:Y:S01]  /*2740*/  LDSM.16.MT88.4 R80, [R5+0x3080] ;  /* 0x003080000550783b */ /* 0x000e220000004200 */
[----:B------:R-:W-:-:S03]  /*2750*/  FMUL R84, R100, c[0x0][0x188] ;  /* 0x0000620064547a20 */ /* 0x000fc60000400000 */
[----:B------:R-:W-:Y:S02]  /*2760*/  BAR.SYNC.DEFER_BLOCKING 0x0 ;  /* 0x0000000000007b1d */ /* 0x000fe40000010000 */
[----:B------:R-:W-:Y:S01]  /*2770*/  FMNMX R85, R84, R85, !PT ;  /* 0x0000005554557209 */ /* 0x000fe20007800000 */
[----:B------:R-:W-:-:S05]  /*2780*/  FMUL R84, R101, c[0x0][0x188] ;  /* 0x0000620065547a20 */ /* 0x000fca0000400000 */
[----:B------:R-:W-:-:S05]  /*2790*/  FMNMX R84, R84, R85, !PT ;  /* 0x0000005554547209 */ /* 0x000fca0007800000 */
[----:B------:R-:W1:Y:S01]  /*27a0*/  SHFL.BFLY PT, R85, R84, 0x2, 0x1f ;  /* 0x0c401f0054557f89 */ /* 0x000e6200000e0000 */
[----:B0-----:R-:W-:Y:S01]  /*27b0*/  HMMA.16816.F32.BF16 R88, R80, R114, R88 ;  /* 0x000000725058723c */ /* 0x001fe20000041858 */
[----:B-1----:R-:W-:-:S07]  /*27c0*/  FMNMX R86, R84, R85, !PT ;  /* 0x0000005554567209 */ /* 0x002fce0007800000 */
[----:B------:R-:W-:Y:S07]  /*27d0*/  HMMA.16816.F32.BF16 R92, R80, R118, R92 ;  /* 0x00000076505c723c */ /* 0x000fee000004185c */
[----:B------:R-:W-:Y:S02]  /*27e0*/  FMUL R80, R98, c[0x0][0x188] ;  /* 0x0000620062507a20 */ /* 0x000fe40000400000 */
[----:B------:R-:W-:Y:S02]  /*27f0*/  FMUL R81, R99, c[0x0][0x188] ;  /* 0x0000620063517a20 */ /* 0x000fe40000400000 */
[----:B------:R-:W-:-:S03]  /*2800*/  FMUL R82, R102, c[0x0][0x188] ;  /* 0x0000620066527a20 */ /* 0x000fc60000400000 */
[----:B------:R-:W-:Y:S01]  /*2810*/  FMNMX R81, R80, R81, !PT ;  /* 0x0000005150517209 */ /* 0x000fe20007800000 */
[----:B------:R-:W-:Y:S01]  /*2820*/  FMUL R80, R103, c[0x0][0x188] ;  /* 0x0000620067507a20 */ /* 0x000fe20000400000 */
[----:B------:R-:W0:Y:S02]  /*2830*/  SHFL.BFLY PT, R83, R86, 0x1, 0x1f ;  /* 0x0c201f0056537f89 */ /* 0x000e2400000e0000 */
[----:B------:R-:W-:-:S04]  /*2840*/  FMNMX R81, R82, R81, !PT ;  /* 0x0000005152517209 */ /* 0x000fc80007800000 */
[----:B------:R-:W-:-:S05]  /*2850*/  FMNMX R82, R80, R81, !PT ;  /* 0x0000005150527209 */ /* 0x000fca0007800000 */
[----:B------:R-:W1:Y:S01]  /*2860*/  SHFL.BFLY PT, R87, R82, 0x2, 0x1f ;  /* 0x0c401f0052577f89 */ /* 0x000e6200000e0000 */
[----:B------:R-:W-:Y:S02]  /*2870*/  FMUL R80, R88, c[0x0][0x188] ;  /* 0x0000620058507a20 */ /* 0x000fe40000400000 */
[----:B------:R-:W-:-:S05]  /*2880*/  FMUL R81, R89, c[0x0][0x188] ;  /* 0x0000620059517a20 */ /* 0x000fca0000400000 */
[----:B------:R-:W-:Y:S01]  /*2890*/  FMNMX R85, R80, R81, !PT ;  /* 0x0000005150557209 */ /* 0x000fe20007800000 */
[----:B------:R-:W-:Y:S01]  /*28a0*/  FMUL R80, R92, c[0x0][0x188] ;  /* 0x000062005c507a20 */ /* 0x000fe20000400000 */
[----:B0-----:R-:W-:-:S04]  /*28b0*/  FMNMX R108, R86, R83, !PT ;  /* 0x00000053566c7209 */ /* 0x001fc80007800000 */
[----:B------:R-:W-:Y:S02]  /*28c0*/  FMNMX R84, R80, R85, !PT ;  /* 0x0000005550547209 */ /* 0x000fe40007800000 */
[----:B------:R-:W-:Y:S01]  /*28d0*/  FMNMX R80, R108, R9, !PT ;  /* 0x000000096c507209 */ /* 0x000fe20007800000 */
[----:B------:R-:W-:Y:S02]  /*28e0*/  FMUL R85, R91, c[0x0][0x188] ;  /* 0x000062005b557a20 */ /* 0x000fe40000400000 */
[----:B------:R-:W-:Y:S02]  /*28f0*/  FMUL R83, R93, c[0x0][0x188] ;  /* 0x000062005d537a20 */ /* 0x000fe40000400000 */
[----:B------:R-:W-:Y:S01]  /*2900*/  FFMA R96, R96, c[0x0][0x188], -R80 ;  /* 0x0000620060607a23 */ /* 0x000fe20000000850 */
[----:B-1----:R-:W-:Y:S01]  /*2910*/  FMNMX R81, R82, R87, !PT ;  /* 0x0000005752517209 */ /* 0x002fe20007800000 */
[----:B------:R-:W-:Y:S02]  /*2920*/  FMUL R82, R90, c[0x0][0x188] ;  /* 0x000062005a527a20 */ /* 0x000fe40000400000 */
[----:B------:R-:W-:-:S03]  /*2930*/  FMUL R96, R96, 1.4426950216293334961 ;  /* 0x3fb8aa3b60607820 */ /* 0x000fc60000400000 */
[----:B------:R-:W-:Y:S01]  /*2940*/  FMNMX R85, R82, R85, !PT ;  /* 0x0000005552557209 */ /* 0x000fe20007800000 */
[----:B------:R-:W-:Y:S01]  /*2950*/  FMUL R82, R94, c[0x0][0x188] ;  /* 0x000062005e527a20 */ /* 0x000fe20000400000 */
[----:B------:R-:W-:Y:S01]  /*2960*/  FMNMX R83, R83, R84, !PT ;  /* 0x0000005453537209 */ /* 0x000fe20007800000 */
[----:B------:R0:W-:Y:S01]  /*2970*/  MUFU.EX2 R118, R96 ;  /* 0x0000006000767308 */ /* 0x0001e20000000800 */
[----:B------:R-:W-:Y:S02]  /*2980*/  FFMA R97, R97, c[0x0][0x188], -R80 ;  /* 0x0000620061617a23 */ /* 0x000fe40000000850 */
[----:B------:R-:W-:Y:S01]  /*2990*/  FMNMX R87, R82, R85, !PT ;  /* 0x0000005552577209 */ /* 0x000fe20007800000 */
[----:B------:R-:W1:Y:S01]  /*29a0*/  SHFL.BFLY PT, R84, R83, 0x2, 0x1f ;  /* 0x0c401f0053547f89 */ /* 0x000e6200000e0000 */
[----:B------:R-:W-:Y:S02]  /*29b0*/  FMUL R97, R97, 1.4426950216293334961 ;  /* 0x3fb8aa3b61617820 */ /* 0x000fe40000400000 */
[----:B0-----:R-:W-:-:S02]  /*29c0*/  FMUL R96, R95, c[0x0][0x188] ;  /* 0x000062005f607a20 */ /* 0x001fc40000400000 */
[----:B------:R0:W1:Y:S03]  /*29d0*/  MUFU.EX2 R119, R97 ;  /* 0x0000006100777308 */ /* 0x0000660000000800 */
[----:B------:R-:W-:-:S05]  /*29e0*/  FMNMX R96, R96, R87, !PT ;  /* 0x0000005760607209 */ /* 0x000fca0007800000 */
[----:B0-----:R-:W0:Y:S01]  /*29f0*/  SHFL.BFLY PT, R97, R96, 0x2, 0x1f ;  /* 0x0c401f0060617f89 */ /* 0x001e2200000e0000 */
[----:B------:R-:W-:-:S04]  /*2a00*/  FFMA R100, R100, c[0x0][0x188], -R80 ;  /* 0x0000620064647a23 */ /* 0x000fc80000000850 */
[----:B------:R-:W-:Y:S01]  /*2a10*/  FMUL R82, R100, 1.4426950216293334961 ;  /* 0x3fb8aa3b64527820 */ /* 0x000fe20000400000 */
[----:B-1----:R-:W-:Y:S01]  /*2a20*/  FMNMX R85, R83, R84, !PT ;  /* 0x0000005453557209 */ /* 0x002fe20007800000 */
[----:B------:R-:W1:Y:S04]  /*2a30*/  SHFL.BFLY PT, R86, R81, 0x1, 0x1f ;  /* 0x0c201f0051567f89 */ /* 0x000e6800000e0000 */
[----:B------:R-:W1:Y:S01]  /*2a40*/  SHFL.BFLY PT, R100, R85, 0x1, 0x1f ;  /* 0x0c201f0055647f89 */ /* 0x000e6200000e0000 */
[----:B0-----:R-:W-:-:S05]  /*2a50*/  FMNMX R96, R96, R97, !PT ;  /* 0x0000006160607209 */ /* 0x001fca0007800000 */
[----:B------:R-:W0:Y:S04]  /*2a60*/  SHFL.BFLY PT, R97, R96, 0x1, 0x1f ;  /* 0x0c201f0060617f89 */ /* 0x000e2800000e0000 */
[----:B-----5:R-:W-:Y:S01]  /*2a70*/  STS.U16 [R4+0x4100], R124 ;  /* 0x0041007c04007388 */ /* 0x020fe20000000400 */
[----:B-1----:R-:W-:Y:S02]  /*2a80*/  FMNMX R81, R81, R86, !PT ;  /* 0x0000005651517209 */ /* 0x002fe40007800000 */
[----:B------:R-:W-:-:S04]  /*2a90*/  FMNMX R100, R85, R100, !PT ;  /* 0x0000006455647209 */ /* 0x000fc80007800000 */
[----:B------:R-:W-:Y:S02]  /*2aa0*/  FMNMX R85, R100, R7, !PT ;  /* 0x0000000764557209 */ /* 0x000fe40007800000 */
[----:B------:R-:W-:-:S03]  /*2ab0*/  FMNMX R81, R81, R10, !PT ;  /* 0x0000000a51517209 */ /* 0x000fc60007800000 */
[----:B------:R-:W-:Y:S01]  /*2ac0*/  FFMA R88, R88, c[0x0][0x188], -R85 ;  /* 0x0000620058587a23 */ /* 0x000fe20000000855 */
[----:B--2---:R-:W-:Y:S01]  /*2ad0*/  STS.U16 [R4+0x4000], R111 ;  /* 0x0040006f04007388 */ /* 0x004fe20000000400 */
[----:B0-----:R-:W-:Y:S01]  /*2ae0*/  FMNMX R97, R96, R97, !PT ;  /* 0x0000006160617209 */ /* 0x001fe20007800000 */
[--C-:B------:R-:W-:Y:S02]  /*2af0*/  FFMA R98, R98, c[0x0][0x188], -R81.reuse ;  /* 0x0000620062627a23 */ /* 0x100fe40000000851 */
[----:B------:R-:W-:Y:S01]  /*2b00*/  FMUL R88, R88, 1.4426950216293334961 ;  /* 0x3fb8aa3b58587820 */ /* 0x000fe20000400000 */
[----:B---3--:R0:W-:Y:S04]  /*2b10*/  STS.U16 [R4+0x4300], R109 ;  /* 0x0043006d04007388 */ /* 0x0081e80000000400 */
[----:B----4-:R-:W-:Y:S04]  /*2b20*/  STS.U16 [R4+0x4200], R125 ;  /* 0x0042007d04007388 */ /* 0x010fe80000000400 */
[----:B------:R-:W-:Y:S04]  /*2b30*/  STS.U16 [R4+0x4500], R106 ;  /* 0x0045006a04007388 */ /* 0x000fe80000000400 */
[----:B------:R-:W-:Y:S04]  /*2b40*/  STS.U16 [R4+0x4400], R105 ;  /* 0x0044006904007388 */ /* 0x000fe80000000400 */
[----:B------:R-:W-:Y:S01]  /*2b50*/  STS.U16 [R4+0x4600], R107 ;  /* 0x0046006b04007388 */ /* 0x000fe20000000400 */
[----:B0-----:R-:W-:Y:S01]  /*2b60*/  FMNMX R109, R97, R2, !PT ;  /* 0x00000002616d7209 */ /* 0x001fe20007800000 */
[----:B------:R-:W-:-:S02]  /*2b70*/  FFMA R99, R99, c[0x0][0x188], -R81 ;  /* 0x0000620063637a23 */ /* 0x000fc40000000851 */
[----:B------:R-:W-:Y:S04]  /*2b80*/  STS.U16 [R4+0x4700], R104 ;  /* 0x0047006804007388 */ /* 0x000fe80000000400 */
[----:B------:R-:W-:Y:S01]  /*2b90*/  BAR.SYNC.DEFER_BLOCKING 0x0 ;  /* 0x0000000000007b1d */ /* 0x000fe20000010000 */
[----:B------:R-:W-:Y:S02]  /*2ba0*/  FMUL R84, R98, 1.4426950216293334961 ;  /* 0x3fb8aa3b62547820 */ /* 0x000fe40000400000 */
[----:B------:R-:W-:Y:S02]  /*2bb0*/  FFMA R89, R89, c[0x0][0x188], -R85 ;  /* 0x0000620059597a23 */ /* 0x000fe40000000855 */
[--C-:B------:R-:W-:Y:S01]  /*2bc0*/  FFMA R90, R90, c[0x0][0x188], -R109.reuse ;  /* 0x000062005a5a7a23 */ /* 0x100fe2000000086d */
[----:B------:R0:W-:Y:S01]  /*2bd0*/  MUFU.EX2 R110, R88 ;  /* 0x00000058006e7308 */ /* 0x0001e20000000800 */
[----:B------:R-:W-:-:S02]  /*2be0*/  FFMA R91, R91, c[0x0][0x188], -R109 ;  /* 0x000062005b5b7a23 */ /* 0x000fc4000000086d */
[----:B------:R-:W-:Y:S02]  /*2bf0*/  FADD R98, -R81, R10 ;  /* 0x0000000a51627221 */ /* 0x000fe40000000100 */
[----:B------:R-:W-:Y:S02]  /*2c00*/  FMUL R86, R99, 1.4426950216293334961 ;  /* 0x3fb8aa3b63567820 */ /* 0x000fe40000400000 */
[----:B------:R-:W-:Y:S02]  /*2c10*/  FFMA R102, R102, c[0x0][0x188], -R81 ;  /* 0x0000620066667a23 */ /* 0x000fe40000000851 */
[----:B0-----:R-:W-:Y:S02]  /*2c20*/  FADD R88, -R85, R7 ;  /* 0x0000000755587221 */ /* 0x001fe40000000100 */
[----:B------:R-:W-:Y:S02]  /*2c30*/  FFMA R103, R103, c[0x0][0x188], -R81 ;  /* 0x0000620067677a23 */ /* 0x000fe40000000851 */
[----:B------:R-:W-:-:S02]  /*2c40*/  FMUL R89, R89, 1.4426950216293334961 ;  /* 0x3fb8aa3b59597820 */ /* 0x000fc40000400000 */
[----:B------:R-:W-:Y:S02]  /*2c50*/  FMUL R90, R90, 1.4426950216293334961 ;  /* 0x3fb8aa3b5a5a7820 */ /* 0x000fe40000400000 */
[----:B------:R-:W-:Y:S02]  /*2c60*/  FMUL R91, R91, 1.4426950216293334961 ;  /* 0x3fb8aa3b5b5b7820 */ /* 0x000fe40000400000 */
[----:B------:R-:W-:Y:S01]  /*2c70*/  FFMA R101, R101, c[0x0][0x188], -R80 ;  /* 0x0000620065657a23 */ /* 0x000fe20000000850 */
[----:B------:R-:W-:Y:S01]  /*2c80*/  MUFU.EX2 R82, R82 ;  /* 0x0000005200527308 */ /* 0x000fe20000000800 */
[----:B------:R-:W-:Y:S02]  /*2c90*/  FFMA R94, R94, c[0x0][0x188], -R109 ;  /* 0x000062005e5e7a23 */ /* 0x000fe4000000086d */
[----:B------:R-:W-:Y:S01]  /*2ca0*/  FADD R83, -R80, R9 ;  /* 0x0000000950537221 */ /* 0x000fe20000000100 */
[----:B------:R-:W-:Y:S01]  /*2cb0*/  F2FP.BF16.PACK_AB R100, R119, R118 ;  /* 0x000000767764723e */ /* 0x000fe200000010ff */
[----:B------:R-:W-:Y:S01]  /*2cc0*/  FFMA R95, R95, c[0x0][0x188], -R109 ;  /* 0x000062005f5f7a23 */ /* 0x000fe2000000086d */
[----:B------:R-:W-:Y:S01]  /*2cd0*/  LDSM.16.M88.4 R104, [R6+0x4600] ;  /* 0x004600000668783b */ /* 0x000fe20000000200 */
[----:B------:R-:W-:-:S02]  /*2ce0*/  FMUL R98, R98, 1.4426950216293334961 ;  /* 0x3fb8aa3b62627820 */ /* 0x000fc40000400000 */
[--C-:B------:R-:W-:Y:S02]  /*2cf0*/  FFMA R92, R92, c[0x0][0x188], -R85.reuse ;  /* 0x000062005c5c7a23 */ /* 0x100fe40000000855 */
[----:B------:R-:W-:Y:S02]  /*2d00*/  FMUL R87, R102, 1.4426950216293334961 ;  /* 0x3fb8aa3b66577820 */ /* 0x000fe40000400000 */
[----:B------:R-:W-:Y:S01]  /*2d10*/  FMUL R88, R88, 1.4426950216293334961 ;  /* 0x3fb8aa3b58587820 */ /* 0x000fe20000400000 */
[----:B------:R-:W-:Y:S01]  /*2d20*/  MUFU.EX2 R84, R84 ;  /* 0x0000005400547308 */ /* 0x000fe20000000800 */
[----:B------:R-:W-:Y:S02]  /*2d30*/  FMUL R103, R103, 1.4426950216293334961 ;  /* 0x3fb8aa3b67677820 */ /* 0x000fe40000400000 */
[----:B------:R-:W-:Y:S02]  /*2d40*/  FFMA R93, R93, c[0x0][0x188], -R85 ;  /* 0x000062005d5d7a23 */ /* 0x000fe40000000855 */
[----:B------:R-:W-:-:S02]  /*2d50*/  FMUL R94, R94, 1.4426950216293334961 ;  /* 0x3fb8aa3b5e5e7820 */ /* 0x000fc40000400000 */
[----:B------:R-:W-:Y:S01]  /*2d60*/  FMUL R95, R95, 1.4426950216293334961 ;  /* 0x3fb8aa3b5f5f7820 */ /* 0x000fe20000400000 */
[----:B------:R-:W0:Y:S01]  /*2d70*/  MUFU.EX2 R86, R86 ;  /* 0x0000005600567308 */ /* 0x000e220000000800 */
[----:B------:R-:W-:Y:S02]  /*2d80*/  FMUL R92, R92, 1.4426950216293334961 ;  /* 0x3fb8aa3b5c5c7820 */ /* 0x000fe40000400000 */
[----:B------:R-:W-:-:S05]  /*2d90*/  FMUL R101, R101, 1.4426950216293334961 ;  /* 0x3fb8aa3b65657820 */ /* 0x000fca0000400000 */
[----:B------:R-:W-:Y:S01]  /*2da0*/  MUFU.EX2 R112, R89 ;  /* 0x0000005900707308 */ /* 0x000fe20000000800 */
[----:B------:R-:W-:-:S07]  /*2db0*/  FMUL R93, R93, 1.4426950216293334961 ;  /* 0x3fb8aa3b5d5d7820 */ /* 0x000fce0000400000 */
[----:B------:R-:W-:Y:S08]  /*2dc0*/  MUFU.EX2 R116, R90 ;  /* 0x0000005a00747308 */ /* 0x000ff00000000800 */
[----:B------:R-:W1:Y:S08]  /*2dd0*/  MUFU.EX2 R117, R91 ;  /* 0x0000005b00757308 */ /* 0x000e700000000800 */
[----:B------:R2:W-:Y:S08]  /*2de0*/  MUFU.EX2 R108, R98 ;  /* 0x00000062006c7308 */ /* 0x0005f00000000800 */
[----:B------:R3:W-:Y:S01]  /*2df0*/  MUFU.EX2 R111, R88 ;  /* 0x00000058006f7308 */ /* 0x0007e20000000800 */
[----:B--2---:R-:W2:Y:S07]  /*2e00*/  LDSM.16.M88.4 R96, [R6+0x4000] ;  /* 0x004000000660783b */ /* 0x004eae0000000200 */
[----:B------:R-:W-:Y:S01]  /*2e10*/  MUFU.EX2 R87, R87 ;  /* 0x0000005700577308 */ /* 0x000fe20000000800 */
[----:B---3--:R-:W-:-:S07]  /*2e20*/  FADD R88, -R109, R2 ;  /* 0x000000026d587221 */ /* 0x008fce0000000100 */
[----:B------:R-:W3:Y:S01]  /*2e30*/  MUFU.EX2 R10, R103 ;  /* 0x00000067000a7308 */ /* 0x000ee20000000800 */
[----:B------:R-:W-:-:S07]  /*2e40*/  FMUL R88, R88, 1.4426950216293334961 ;  /* 0x3fb8aa3b58587820 */ /* 0x000fce0000400000 */
[----:B------:R-:W-:Y:S08]  /*2e50*/  MUFU.EX2 R2, R94 ;  /* 0x0000005e00027308 */ /* 0x000ff00000000800 */
[----:B------:R-:W4:Y:S08]  /*2e60*/  MUFU.EX2 R115, R95 ;  /* 0x0000005f00737308 */ /* 0x000f300000000800 */
[----:B------:R-:W5:Y:S01]  /*2e70*/  MUFU.EX2 R113, R92 ;  /* 0x0000005c00717308 */ /* 0x000f620000000800 */
[----:B------:R-:W-:-:S07]  /*2e80*/  FMUL R83, R83, 1.4426950216293334961 ;  /* 0x3fb8aa3b53537820 */ /* 0x000fce0000400000 */
[----:B------:R0:W2:Y:S08]  /*2e90*/  MUFU.EX2 R9, R101 ;  /* 0x0000006500097308 */ /* 0x0000b00000000800 */
[----:B------:R2:W5:Y:S01]  /*2ea0*/  MUFU.EX2 R7, R93 ;  /* 0x0000005d00077308 */ /* 0x0005620000000800 */
[----:B0-----:R-:W-:Y:S01]  /*2eb0*/  F2FP.BF16.PACK_AB R101, R86, R84 ;  /* 0x000000545665723e */ /* 0x001fe200000010ff */
[----:B------:R-:W-:Y:S01]  /*2ec0*/  FADD R118, R118, R119 ;  /* 0x0000007776767221 */ /* 0x000fe20000000000 */
[----:B-1----:R-:W-:Y:S01]  /*2ed0*/  F2FP.BF16.PACK_AB R89, R117, R116 ;  /* 0x000000747559723e */ /* 0x002fe200000010ff */
[----:B------:R-:W-:-:S02]  /*2ee0*/  FADD R84, R84, R86 ;  /* 0x0000005654547221 */ /* 0x000fc40000000000 */
[----:B------:R-:W-:Y:S02]  /*2ef0*/  FADD R117, R116, R117 ;  /* 0x0000007574757221 */ /* 0x000fe40000000000 */
[----:B------:R0:W-:Y:S01]  /*2f00*/  MUFU.EX2 R114, R88 ;  /* 0x0000005800727308 */ /* 0x0001e20000000800 */
[----:B--2---:R-:W-:Y:S01]  /*2f10*/  LDSM.16.M88.4 R92, [R6+0x4200] ;  /* 0x00420000065c783b */ /* 0x004fe20000000200 */
[----:B---3--:R-:W-:Y:S01]  /*2f20*/  F2FP.BF16.PACK_AB R103, R10, R87 ;  /* 0x000000570a67723e */ /* 0x008fe200000010ff */
[----:B------:R-:W-:Y:S01]  /*2f30*/  FADD R118, R82, R118 ;  /* 0x0000007652767221 */ /* 0x000fe20000000000 */
[----:B----4-:R-:W-:Y:S02]  /*2f40*/  F2FP.BF16.PACK_AB R91, R115, R2 ;  /* 0x00000002735b723e */ /* 0x010fe400000010ff */
[----:B0-----:R-:W-:Y:S01]  /*2f50*/  F2FP.BF16.PACK_AB R88, R112, R110 ;  /* 0x0000006e7058723e */ /* 0x001fe200000010ff */
[----:B------:R-:W-:Y:S01]  /*2f60*/  FADD R110, R110, R112 ;  /* 0x000000706e6e7221 */ /* 0x000fe20000000000 */
[----:B------:R-:W0:Y:S01]  /*2f70*/  MUFU.EX2 R83, R83 ;  /* 0x0000005300537308 */ /* 0x000e220000000800 */
[----:B------:R-:W-:-:S02]  /*2f80*/  FADD R87, R87, R84 ;  /* 0x0000005457577221 */ /* 0x000fc40000000000 */
[----:B-----5:R-:W-:Y:S02]  /*2f90*/  FADD R110, R113, R110 ;  /* 0x0000006e716e7221 */ /* 0x020fe40000000000 */
[----:B------:R-:W-:Y:S01]  /*2fa0*/  FADD R2, R2, R117 ;  /* 0x0000007502027221 */ /* 0x000fe20000000000 */
[C---:B------:R-:W-:Y:S01]  /*2fb0*/  F2FP.BF16.PACK_AB R102, R9.reuse, R82 ;  /* 0x000000520966723e */ /* 0x040fe200000010ff */
[----:B------:R-:W-:Y:S01]  /*2fc0*/  FADD R9, R9, R118 ;  /* 0x0000007609097221 */ /* 0x000fe20000000000 */
[C---:B------:R-:W-:Y:S01]  /*2fd0*/  F2FP.BF16.PACK_AB R90, R7.reuse, R113 ;  /* 0x00000071075a723e */ /* 0x040fe200000010ff */
[----:B------:R-:W-:Y:S02]  /*2fe0*/  FADD R10, R10, R87 ;  /* 0x000000570a0a7221 */ /* 0x000fe40000000000 */
[----:B------:R-:W-:Y:S02]  /*2ff0*/  FADD R7, R7, R110 ;  /* 0x0000006e07077221 */ /* 0x000fe40000000000 */
[----:B------:R-:W-:Y:S01]  /*3000*/  FADD R115, R115, R2 ;  /* 0x0000000273737221 */ /* 0x000fe20000000000 */
[----:B------:R-:W-:Y:S04]  /*3010*/  SHFL.BFLY PT, R87, R10, 0x2, 0x1f ;  /* 0x0c401f000a577f89 */ /* 0x000fe800000e0000 */
[----:B------:R-:W1:Y:S04]  /*3020*/  SHFL.BFLY PT, R2, R9, 0x2, 0x1f ;  /* 0x0c401f0009027f89 */ /* 0x000e6800000e0000 */
[----:B------:R-:W2:Y:S04]  /*3030*/  SHFL.BFLY PT, R82, R7, 0x2, 0x1f ;  /* 0x0c401f0007527f89 */ /* 0x000ea800000e0000 */
[----:B------:R-:W3:Y:S01]  /*3040*/  SHFL.BFLY PT, R84, R115, 0x2, 0x1f ;  /* 0x0c401f0073547f89 */ /* 0x000ee200000e0000 */
[----:B0-----:R-:W-:-:S02]  /*3050*/  FMUL R16, R83, R16 ;  /* 0x0000001053107220 */ /* 0x001fc40000400000 */
[----:B------:R-:W-:Y:S02]  /*3060*/  FMUL R17, R83, R17 ;  /* 0x0000001153117220 */ /* 0x000fe40000400000 */
[C---:B------:R-:W-:Y:S02]  /*3070*/  FMUL R18, R108.reuse, R18 ;  /* 0x000000126c127220 */ /* 0x040fe40000400000 */
[----:B------:R-:W-:Y:S02]  /*3080*/  FMUL R19, R108, R19 ;  /* 0x000000136c137220 */ /* 0x000fe40000400000 */
[C---:B------:R-:W-:Y:S02]  /*3090*/  FMUL R48, R111.reuse, R48 ;  /* 0x000000306f307220 */ /* 0x040fe40000400000 */
[----:B------:R-:W-:Y:S02]  /*30a0*/  FMUL R49, R111, R49 ;  /* 0x000000316f317220 */ /* 0x000fe40000400000 */
[----:B------:R-:W-:-:S02]  /*30b0*/  FMUL R50, R114, R50 ;  /* 0x0000003272327220 */ /* 0x000fc40000400000 */
        /* <DEDUP_REMOVED lines=8> */
[----:B------:R-:W-:Y:S01]  /*3140*/  FMUL R55, R114, R55 ;  /* 0x0000003772377220 */ /* 0x000fe20000400000 */
[-C--:B------:R-:W-:Y:S08]  /*3150*/  HMMA.16816.F32.BF16 R16, R100, R96.reuse, R16 ;  /* 0x000000606410723c */ /* 0x080ff00000041810 */
[----:B------:R-:W-:Y:S08]  /*3160*/  HMMA.16816.F32.BF16 R48, R88, R96, R48 ;  /* 0x000000605830723c */ /* 0x000ff00000041830 */
[-C--:B------:R-:W-:Y:S08]  /*3170*/  HMMA.16816.F32.BF16 R20, R100, R98.reuse, R20 ;  /* 0x000000626414723c */ /* 0x080ff00000041814 */
[----:B------:R-:W-:Y:S01]  /*3180*/  HMMA.16816.F32.BF16 R52, R88, R98, R52 ;  /* 0x000000625834723c */ /* 0x000fe20000041834 */
[----:B------:R-:W-:Y:S01]  /*3190*/  LDSM.16.M88.4 R96, [R6+0x4400] ;  /* 0x004400000660783b */ /* 0x000fe20000000200 */
        /* <DEDUP_REMOVED lines=8> */
[----:B-1----:R-:W-:Y:S02]  /*3220*/  FADD R2, R9, R2 ;  /* 0x0000000209027221 */ /* 0x002fe40000000000 */
[----:B------:R-:W-:Y:S02]  /*3230*/  FADD R87, R10, R87 ;  /* 0x000000570a577221 */ /* 0x000fe40000000000 */
[----:B--2---:R-:W-:Y:S02]  /*3240*/  FADD R82, R7, R82 ;  /* 0x0000005207527221 */ /* 0x004fe40000000000 */
[----:B---3--:R-:W-:Y:S01]  /*3250*/  FADD R84, R115, R84 ;  /* 0x0000005473547221 */ /* 0x008fe20000000000 */
[-C--:B------:R-:W-:Y:S01]  /*3260*/  HMMA.16816.F32.BF16 R24, R100, R92.reuse, R24 ;  /* 0x0000005c6418723c */ /* 0x080fe20000041818 */
[----:B------:R-:W0:Y:S04]  /*3270*/  SHFL.BFLY PT, R7, R2, 0x1, 0x1f ;  /* 0x0c201f0002077f89 */ /* 0x000e2800000e0000 */
[----:B------:R-:W1:Y:S03]  /*3280*/  SHFL.BFLY PT, R10, R87, 0x1, 0x1f ;  /* 0x0c201f00570a7f89 */ /* 0x000e6600000e0000 */
[----:B------:R-:W-:Y:S01]  /*3290*/  HMMA.16816.F32.BF16 R56, R88, R92, R56 ;  /* 0x0000005c5838723c */ /* 0x000fe20000041838 */
[----:B------:R-:W2:Y:S04]  /*32a0*/  SHFL.BFLY PT, R9, R82, 0x1, 0x1f ;  /* 0x0c201f0052097f89 */ /* 0x000ea800000e0000 */
[----:B------:R-:W3:Y:S01]  /*32b0*/  SHFL.BFLY PT, R93, R84, 0x1, 0x1f ;  /* 0x0c201f00545d7f89 */ /* 0x000ee200000e0000 */
[----:B------:R-:W-:-:S04]  /*32c0*/  IADD3 R0, R0, 0x10, RZ ;  /* 0x0000001000007810 */ /* 0x000fc80007ffe0ff */
[----:B------:R-:W-:Y:S01]  /*32d0*/  ISETP.GE.AND P0, PT, R0, c[0x0][0x1d0], PT ;  /* 0x0000740000007a0c */ /* 0x000fe20003f06270 */
[C---:B------:R-:W-:Y:S02]  /*32e0*/  FMUL R28, R83.reuse, R28 ;  /* 0x0000001c531c7220 */ /* 0x040fe40000400000 */
[C---:B------:R-:W-:Y:S02]  /*32f0*/  FMUL R29, R83.reuse, R29 ;  /* 0x0000001d531d7220 */ /* 0x040fe40000400000 */
[C---:B------:R-:W-:Y:S02]  /*3300*/  FMUL R30, R108.reuse, R30 ;  /* 0x0000001e6c1e7220 */ /* 0x040fe40000400000 */
[----:B------:R-:W-:Y:S02]  /*3310*/  FMUL R31, R108, R31 ;  /* 0x0000001f6c1f7220 */ /* 0x000fe40000400000 */
[C---:B------:R-:W-:Y:S02]  /*3320*/  FMUL R32, R83.reuse, R32 ;  /* 0x0000002053207220 */ /* 0x040fe40000400000 */
[----:B------:R-:W-:-:S02]  /*3330*/  FMUL R33, R83, R33 ;  /* 0x0000002153217220 */ /* 0x000fc40000400000 */
        /* <DEDUP_REMOVED lines=13> */
[----:B------:R-:W-:Y:S02]  /*3410*/  FMUL R47, R108, R47 ;  /* 0x0000002f6c2f7220 */ /* 0x000fe40000400000 */
        /* <DEDUP_REMOVED lines=19> */
[----:B------:R-:W-:Y:S01]  /*3550*/  FMUL R79, R114, R79 ;  /* 0x0000004f724f7220 */ /* 0x000fe20000400000 */
[----:B------:R-:W-:Y:S01]  /*3560*/  MOV R86, 0x10 ;  /* 0x0000001000567802 */ /* 0x000fe20000000f00 */
[----:B0-----:R-:W-:Y:S01]  /*3570*/  FADD R2, R2, R7 ;  /* 0x0000000702027221 */ /* 0x001fe20000000000 */
[----:B------:R-:W-:Y:S01]  /*3580*/  HMMA.16816.F32.BF16 R28, R100, R94, R28 ;  /* 0x0000005e641c723c */ /* 0x000fe2000004181c */
[----:B-1----:R-:W-:-:S02]  /*3590*/  FADD R87, R87, R10 ;  /* 0x0000000a57577221 */ /* 0x002fc40000000000 */
[----:B--2---:R-:W-:Y:S02]  /*35a0*/  FADD R82, R82, R9 ;  /* 0x0000000952527221 */ /* 0x004fe40000000000 */
[----:B---3--:R-:W-:-:S03]  /*35b0*/  FADD R93, R84, R93 ;  /* 0x0000005d545d7221 */ /* 0x008fc60000000000 */
[----:B------:R-:W-:Y:S01]  /*35c0*/  HMMA.16816.F32.BF16 R32, R100, R96, R32 ;  /* 0x000000606420723c */ /* 0x000fe20000041820 */
[----:B------:R-:W-:Y:S01]  /*35d0*/  FFMA R15, R83, R15, R2 ;  /* 0x0000000f530f7223 */ /* 0x000fe20000000002 */
[----:B------:R-:W-:Y:S01]  /*35e0*/  MOV R9, R80 ;  /* 0x0000005000097202 */ /* 0x000fe20000000f00 */
[C---:B------:R-:W-:Y:S01]  /*35f0*/  IMAD R3, R86.reuse, c[0x0][0x1b4], R3 ;  /* 0x00006d0056037a24 */ /* 0x040fe200078e0203 */
[----:B------:R-:W-:Y:S01]  /*3600*/  MOV R10, R81 ;  /* 0x00000051000a7202 */ /* 0x000fe20000000f00 */
[----:B------:R-:W-:-:S03]  /*3610*/  IMAD R8, R86, c[0x0][0x1a4], R8 ;  /* 0x0000690056087a24 */ /* 0x000fc600078e0208 */
[----:B------:R-:W-:Y:S01]  /*3620*/  HMMA.16816.F32.BF16 R36, R100, R98, R36 ;  /* 0x000000626424723c */ /* 0x000fe20000041824 */
[----:B------:R-:W-:Y:S01]  /*3630*/  FFMA R14, R108, R14, R87 ;  /* 0x0000000e6c0e7223 */ /* 0x000fe20000000057 */
[----:B------:R-:W-:Y:S01]  /*3640*/  MOV R7, R85 ;  /* 0x0000005500077202 */ /* 0x000fe20000000f00 */
[----:B------:R-:W-:Y:S01]  /*3650*/  FFMA R13, R111, R13, R82 ;  /* 0x0000000d6f0d7223 */ /* 0x000fe20000000052 */
[----:B------:R-:W-:Y:S01]  /*3660*/  MOV R2, R109 ;  /* 0x0000006d00027202 */ /* 0x000fe20000000f00 */
[----:B------:R-:W-:-:S03]  /*3670*/  FFMA R12, R114, R12, R93 ;  /* 0x0000000c720c7223 */ /* 0x000fc6000000005d */
[C---:B------:R-:W-:Y:S08]  /*3680*/  HMMA.16816.F32.BF16 R40, R100.reuse, R104, R40 ;  /* 0x000000686428723c */ /* 0x040ff00000041828 */
[----:B------:R-:W-:Y:S08]  /*3690*/  HMMA.16816.F32.BF16 R44, R100, R106, R44 ;  /* 0x0000006a642c723c */ /* 0x000ff0000004182c */
[C---:B------:R-:W-:Y:S08]  /*36a0*/  HMMA.16816.F32.BF16 R60, R88.reuse, R94, R60 ;  /* 0x0000005e583c723c */ /* 0x040ff0000004183c */
[C---:B------:R-:W-:Y:S08]  /*36b0*/  HMMA.16816.F32.BF16 R64, R88.reuse, R96, R64 ;  /* 0x000000605840723c */ /* 0x040ff00000041840 */
[C---:B------:R-:W-:Y:S08]  /*36c0*/  HMMA.16816.F32.BF16 R68, R88.reuse, R98, R68 ;  /* 0x000000625844723c */ /* 0x040ff00000041844 */
[C---:B------:R-:W-:Y:S08]  /*36d0*/  HMMA.16816.F32.BF16 R72, R88.reuse, R104, R72 ;  /* 0x000000685848723c */ /* 0x040ff00000041848 */
[----:B------:R-:W-:Y:S01]  /*36e0*/  HMMA.16816.F32.BF16 R76, R88, R106, R76 ;  /* 0x0000006a584c723c */ /* 0x000fe2000004184c */
[----:B------:R-:W-:Y:S01]  /*36f0*/  @P0 CALL.REL.NOINC `(.L_x_0) ;  /* 0x0000001000000944 */ /* 0x000fe20003c00000 */
[----:B------:R-:W-:Y:S06]  /*3700*/  BRA `(.L_x_1) ;  /* 0xffffebb000007947 */ /* 0x000fec000383ffff */
.L_x_0:
[----:B------:R-:W-:-:S05]  /*3710*/  NOP ;  /* 0x0000000000007918 */ /* 0x000fca0000000000 */
[----:B------:R-:W-:Y:S01]  /*3720*/  MOV R90, R43 ;  /* 0x0000002b005a7202 */ /* 0x000fe20000000f00 */
[----:B------:R-:W-:Y:S01]  /*3730*/  BAR.SYNC.DEFER_BLOCKING 0x0 ;  /* 0x0000000000007b1d */ /* 0x000fe20000010000 */
[----:B------:R-:W-:-:S02]  /*3740*/  MOV R43, R13 ;  /* 0x0000000d002b7202 */ /* 0x000fc40000000f00 */
[----:B------:R-:W-:Y:S02]  /*3750*/  MOV R92, R48 ;  /* 0x00000030005c7202 */ /* 0x000fe40000000f00 */
[C---:B------:R-:W-:Y:S01]  /*3760*/  FSETP.GEU.AND P3, PT, R43.reuse, 1.175494350822287508e-38, PT ;  /* 0x008000002b00780b */ /* 0x040fe20003f6e000 */
[----:B------:R-:W-:Y:S01]  /*3770*/  FMUL R48, R43, 8388608 ;  /* 0x4b0000002b307820 */ /* 0x000fe20000400000 */
[----:B------:R-:W-:Y:S02]  /*3780*/  MOV R103, R62 ;  /* 0x0000003e00677202 */ /* 0x000fe40000000f00 */
[----:B------:R-:W-:Y:S02]  /*3790*/  MOV R62, R14 ;  /* 0x0000000e003e7202 */ /* 0x000fe40000000f00 */
[----:B------:R-:W-:Y:S02]  /*37a0*/  FSEL R48, R48, R43, !P3 ;  /* 0x0000002b30307208 */ /* 0x000fe40005800000 */
[----:B------:R-:W-:-:S02]  /*37b0*/  SHF.L.U32 R84, R160, 0x3, RZ ;  /* 0x00000003a0547819 */ /* 0x000fc400000006ff */
[----:B------:R-:W-:Y:S02]  /*37c0*/  MOV R82, R41 ;  /* 0x0000002900527202 */ /* 0x000fe40000000f00 */
[----:B------:R-:W-:Y:S02]  /*37d0*/  MOV R95, R67 ;  /* 0x00000043005f7202 */ /* 0x000fe40000000f00 */
[----:B------:R-:W-:Y:S02]  /*37e0*/  MOV R91, R46 ;  /* 0x0000002e005b7202 */ /* 0x000fe40000000f00 */
[----:B------:R-:W-:Y:S02]  /*37f0*/  MOV R41, R12 ;  /* 0x0000000c00297202 */ /* 0x000fe40000000f00 */
[----:B------:R-:W-:Y:S02]  /*3800*/  IADD3 R67, R48, -0x3f3504f3, RZ ;  /* 0xc0cafb0d30437810 */ /* 0x000fe40007ffe0ff */
[----:B------:R-:W-:Y:S01]  /*3810*/  MOV R46, R47 ;  /* 0x0000002f002e7202 */ /* 0x000fe20000000f00 */
[----:B------:R-:W-:Y:S01]  /*3820*/  FMUL R47, R62, 8388608 ;  /* 0x4b0000003e2f7820 */ /* 0x000fe20000400000 */
[----:B------:R-:W-:-:S02]  /*3830*/  MOV R7, R31 ;  /* 0x0000001f00077202 */ /* 0x000fc40000000f00 */
[----:B------:R-:W-:Y:S02]  /*3840*/  LOP3.LUT R12, R84, 0x300, RZ, 0xc0, !PT ;  /* 0x00000300540c7812 */ /* 0x000fe400078ec0ff */
[----:B------:R-:W-:Y:S02]  /*3850*/  FSETP.GEU.AND P2, PT, R62, 1.175494350822287508e-38, PT ;  /* 0x008000003e00780b */ /* 0x000fe40003f4e000 */
[----:B------:R-:W-:Y:S02]  /*3860*/  SHF.L.U32 R31, R160, 0x2, RZ ;  /* 0x00000002a01f7819 */ /* 0x000fe400000006ff */
[----:B------:R-:W-:Y:S02]  /*3870*/  LOP3.LUT R67, R67, 0xff800000, RZ, 0xc0, !PT ;  /* 0xff80000043437812 */ /* 0x000fe400078ec0ff */
[----:B------:R-:W-:Y:S02]  /*3880*/  FSETP.GT.AND P0, PT, |R41|, 8.50705917302346158658e+37, PT ;  /* 0x7e8000002900780b */ /* 0x000fe40003f04200 */
[----:B------:R-:W-:-:S02]  /*3890*/  MOV R11, R35 ;  /* 0x00000023000b7202 */ /* 0x000fc40000000f00 */
[----:B------:R-:W-:Y:S02]  /*38a0*/  MOV R8, R37 ;  /* 0x0000002500087202 */ /* 0x000fe40000000f00 */
[----:B------:R-:W-:Y:S02]  /*38b0*/  MOV R107, R58 ;  /* 0x0000003a006b7202 */ /* 0x000fe40000000f00 */
[----:B------:R-:W-:Y:S01]  /*38c0*/  MOV R37, R50 ;  /* 0x0000003200257202 */ /* 0x000fe20000000f00 */
[----:B------:R-:W-:Y:S01]  /*38d0*/  FMUL R50, R41, 8388608 ;  /* 0x4b00000029327820 */ /* 0x000fe20000400000 */
[----:B------:R-:W-:Y:S02]  /*38e0*/  FSEL R47, R47, R62, !P2 ;  /* 0x0000003e2f2f7208 */ /* 0x000fe40005000000 */
[----:B------:R-:W-:Y:S01]  /*38f0*/  LOP3.LUT R35, R12, 0x70, R31, 0xf8, !PT ;  /* 0x000000700c237812 */ /* 0x000fe200078ef81f */
[----:B------:R-:W-:Y:S01]  /*3900*/  @P0 FMUL R75, R75, 0.25 ;  /* 0x3e8000004b4b0820 */ /* 0x000fe20000400000 */
[----:B------:R-:W-:Y:S01]  /*3910*/  FSEL R58, RZ, -23, P2 ;  /* 0xc1b80000ff3a7808 */ /* 0x000fe20001000000 */
[----:B------:R-:W0:Y:S01]  /*3920*/  I2F R12, R67 ;  /* 0x00000043000c7306 */ /* 0x000e220000201400 */
[C---:B------:R-:W-:Y:S01]  /*3930*/  FSETP.GEU.AND P2, PT, |R41|.reuse, 1.175494350822287508e-38, PT ;  /* 0x008000002900780b */ /* 0x040fe20003f4e200 */
[----:B------:R-:W-:Y:S01]  /*3940*/  @P0 FMUL R74, R74, 0.25 ;  /* 0x3e8000004a4a0820 */ /* 0x000fe20000400000 */
[----:B------:R-:W-:Y:S01]  /*3950*/  FSETP.GEU.AND P4, PT, R41, 1.175494350822287508e-38, PT ;  /* 0x008000002900780b */ /* 0x000fe20003f8e000 */
[----:B------:R-:W-:Y:S01]  /*3960*/  @P0 FMUL R70, R70, 0.25 ;  /* 0x3e80000046460820 */ /* 0x000fe20000400000 */
[----:B------:R-:W-:Y:S01]  /*3970*/  MOV R2, R26 ;  /* 0x0000001a00027202 */ /* 0x000fe20000000f00 */
[----:B------:R-:W-:Y:S01]  /*3980*/  @P0 FMUL R95, R95, 0.25 ;  /* 0x3e8000005f5f0820 */ /* 0x000fe20000400000 */
[----:B------:R-:W-:Y:S01]  /*3990*/  SHF.L.U32 R26, R160, 0x8, RZ ;  /* 0x00000008a01a7819 */ /* 0x000fe200000006ff */
[----:B------:R-:W-:Y:S01]  /*39a0*/  @P0 FMUL R66, R66, 0.25 ;  /* 0x3e80000042420820 */ /* 0x000fe20000400000 */
[----:B------:R-:W-:Y:S01]  /*39b0*/  MOV R10, R40 ;  /* 0x00000028000a7202 */ /* 0x000fe20000000f00 */
[----:B------:R-:W-:Y:S01]  /*39c0*/  @P0 FMUL R103, R103, 0.25 ;  /* 0x3e80000067670820 */ /* 0x000fe20000400000 */
[----:B------:R-:W-:Y:S01]  /*39d0*/  FSEL R50, R50, R41, !P4 ;  /* 0x0000002932327208 */ /* 0x000fe20006000000 */
[----:B------:R-:W-:Y:S01]  /*39e0*/  @P0 FMUL R41, R41, 0.25 ;  /* 0x3e80000029290820 */ /* 0x000fe20000400000 */
[----:B------:R-:W-:Y:S01]  /*39f0*/  MOV R4, R27 ;  /* 0x0000001b00047202 */ /* 0x000fe20000000f00 */
[----:B------:R-:W-:Y:S01]  /*3a00*/  @P0 FMUL R107, R107, 0.25 ;  /* 0x3e8000006b6b0820 */ /* 0x000fe20000400000 */
[----:B------:R-:W-:Y:S01]  /*3a10*/  MOV R40, R55 ;  /* 0x0000003700287202 */ /* 0x000fe20000000f00 */
[----:B------:R-:W-:Y:S01]  /*3a20*/  @!P2 FMUL R41, R41, 16777216 ;  /* 0x4b8000002929a820 */ /* 0x000fe20000400000 */
[----:B------:R-:W-:Y:S01]  /*3a30*/  MOV R83, R38 ;  /* 0x0000002600537202 */ /* 0x000fe20000000f00 */
[----:B------:R-:W-:Y:S01]  /*3a40*/  @P0 FMUL R37, R37, 0.25 ;  /* 0x3e80000025250820 */ /* 0x000fe20000400000 */
[----:B------:R-:W-:Y:S01]  /*3a50*/  MOV R87, R39 ;  /* 0x0000002700577202 */ /* 0x000fe20000000f00 */
[----:B------:R-:W-:Y:S01]  /*3a60*/  @P0 FMUL R40, R40, 0.25 ;  /* 0x3e80000028280820 */ /* 0x000fe20000400000 */
[----:B------:R-:W-:Y:S01]  /*3a70*/  MOV R55, R60 ;  /* 0x0000003c00377202 */ /* 0x000fe20000000f00 */
[----:B------:R-:W-:Y:S01]  /*3a80*/  @!P2 FMUL R75, R75, 16777216 ;  /* 0x4b8000004b4ba820 */ /* 0x000fe20000400000 */
[----:B------:R-:W-:Y:S01]  /*3a90*/  MOV R101, R63 ;  /* 0x0000003f00657202 */ /* 0x000fe20000000f00 */
[----:B------:R-:W-:Y:S01]  /*3aa0*/  @!P2 FMUL R74, R74, 16777216 ;  /* 0x4b8000004a4aa820 */ /* 0x000fe20000400000 */
[----:B------:R-:W-:Y:S01]  /*3ab0*/  MOV R93, R71 ;  /* 0x00000047005d7202 */ /* 0x000fe20000000f00 */
[----:B------:R-:W-:Y:S01]  /*3ac0*/  @!P2 FMUL R70, R70, 16777216 ;  /* 0x4b8000004646a820 */ /* 0x000fe20000400000 */
[----:B------:R-:W-:Y:S01]  /*3ad0*/  LOP3.LUT R27, R26, 0x1800, RZ, 0xc0, !PT ;  /* 0x000018001a1b7812 */ /* 0x000fe200078ec0ff */
[----:B------:R-:W-:Y:S01]  /*3ae0*/  FMUL R26, R15, 8388608 ;  /* 0x4b0000000f1a7820 */ /* 0x000fe20000400000 */
[----:B------:R-:W-:Y:S01]  /*3af0*/  MOV R38, R51 ;  /* 0x0000003300267202 */ /* 0x000fe20000000f00 */
[----:B------:R-:W-:Y:S01]  /*3b00*/  @P0 FMUL R93, R93, 0.25 ;  /* 0x3e8000005d5d0820 */ /* 0x000fe20000400000 */
[----:B------:R-:W-:Y:S01]  /*3b10*/  MOV R39, R54 ;  /* 0x0000003600277202 */ /* 0x000fe20000000f00 */
[----:B------:R-:W-:Y:S01]  /*3b20*/  @P0 FMUL R101, R101, 0.25 ;  /* 0x3e80000065650820 */ /* 0x000fe20000400000 */
[----:B------:R-:W-:Y:S01]  /*3b30*/  MOV R105, R59 ;  /* 0x0000003b00697202 */ /* 0x000fe20000000f00 */
[----:B------:R-:W-:Y:S01]  /*3b40*/  @P0 FMUL R38, R38, 0.25 ;  /* 0x3e80000026260820 */ /* 0x000fe20000400000 */
[----:B------:R-:W-:Y:S01]  /*3b50*/  MOV R99, R69 ;  /* 0x0000004500637202 */ /* 0x000fe20000000f00 */
[----:B------:R-:W-:Y:S01]  /*3b60*/  @P0 FMUL R39, R39, 0.25 ;  /* 0x3e80000027270820 */ /* 0x000fe20000400000 */
[----:B------:R-:W-:Y:S01]  /*3b70*/  IADD3 R60, R47, -0x3f3504f3, RZ ;  /* 0xc0cafb0d2f3c7810 */ /* 0x000fe20007ffe0ff */
[----:B------:R-:W-:Y:S01]  /*3b80*/  @P0 FMUL R105, R105, 0.25 ;  /* 0x3e80000069690820 */ /* 0x000fe20000400000 */
[----:B------:R-:W-:Y:S01]  /*3b90*/  MOV R71, R78 ;  /* 0x0000004e00477202 */ /* 0x000fe20000000f00 */
[----:B------:R-:W-:Y:S01]  /*3ba0*/  @!P2 FMUL R93, R93, 16777216 ;  /* 0x4b8000005d5da820 */ /* 0x000fe20000400000 */
[----:B------:R-:W-:Y:S01]  /*3bb0*/  MOV R63, R79 ;  /* 0x0000004f003f7202 */ /* 0x000fe20000000f00 */
[----:B------:R-:W-:Y:S01]  /*3bc0*/  @!P2 FMUL R95, R95, 16777216 ;  /* 0x4b8000005f5fa820 */ /* 0x000fe20000400000 */
[----:B------:R-:W-:Y:S01]  /*3bd0*/  FSETP.GEU.AND P1, PT, R15, 1.175494350822287508e-38, PT ;  /* 0x008000000f00780b */ /* 0x000fe20003f2e000 */
[----:B------:R-:W-:Y:S01]  /*3be0*/  @P0 FMUL R71, R71, 0.25 ;  /* 0x3e80000047470820 */ /* 0x000fe20000400000 */
[----:B------:R-:W-:Y:S01]  /*3bf0*/  IADD3 R69, R50, -0x3f3504f3, RZ ;  /* 0xc0cafb0d32457810 */ /* 0x000fe20007ffe0ff */
[----:B------:R-:W-:Y:S01]  /*3c00*/  @P0 FMUL R63, R63, 0.25 ;  /* 0x3e8000003f3f0820 */ /* 0x000fe20000400000 */
[----:B------:R-:W-:Y:S01]  /*3c10*/  FSEL R59, RZ, -23, P3 ;  /* 0xc1b80000ff3b7808 */ /* 0x000fe20001800000 */
[----:B------:R-:W-:Y:S01]  /*3c20*/  @!P2 FMUL R71, R71, 16777216 ;  /* 0x4b8000004747a820 */ /* 0x000fe20000400000 */
[----:B------:R-:W-:Y:S01]  /*3c30*/  MOV R88, R45 ;  /* 0x0000002d00587202 */ /* 0x000fe20000000f00 */
[----:B------:R-:W-:Y:S01]  /*3c40*/  @!P2 FMUL R63, R63, 16777216 ;  /* 0x4b8000003f3fa820 */ /* 0x000fe20000400000 */
[----:B------:R-:W-:Y:S01]  /*3c50*/  MOV R51, R56 ;  /* 0x0000003800337202 */ /* 0x000fe20000000f00 */
[----:B0-----:R-:W-:Y:S01]  /*3c60*/  FFMA.FTZ R59, R12, 1.1920928955078125e-07, R59 ;  /* 0x340000000c3b7823 */ /* 0x001fe2000001003b */
[----:B------:R-:W-:Y:S01]  /*3c70*/  LOP3.LUT R60, R60, 0xff800000, RZ, 0xc0, !PT ;  /* 0xff8000003c3c7812 */ /* 0x000fe200078ec0ff */
[----:B------:R-:W-:Y:S01]  /*3c80*/  MUFU.RCP R12, R41 ;  /* 0x00000029000c7308 */ /* 0x000fe20000001000 */
[----:B------:R-:W-:Y:S01]  /*3c90*/  FSEL R45, R26, R15, !P1 ;  /* 0x0000000f1a2d7208 */ /* 0x000fe20004800000 */
[----:B------:R-:W-:Y:S01]  /*3ca0*/  @!P2 FMUL R66, R66, 16777216 ;  /* 0x4b8000004242a820 */ /* 0x000fe20000400000 */
[----:B------:R-:W-:Y:S01]  /*3cb0*/  LOP3.LUT R69, R69, 0xff800000, RZ, 0xc0, !PT ;  /* 0xff80000045457812 */ /* 0x000fe200078ec0ff */
[----:B------:R-:W-:Y:S01]  /*3cc0*/  @!P2 FMUL R101, R101, 16777216 ;  /* 0x4b8000006565a820 */ /* 0x000fe20000400000 */
[----:B------:R-:W-:Y:S01]  /*3cd0*/  FSEL R56, RZ, -23, P1 ;  /* 0xc1b80000ff387808 */ /* 0x000fe20000800000 */
[----:B------:R-:W-:Y:S01]  /*3ce0*/  @!P2 FMUL R103, R103, 16777216 ;  /* 0x4b8000006767a820 */ /* 0x000fe20000400000 */
[----:B------:R-:W-:Y:S01]  /*3cf0*/  FSETP.GT.AND P1, PT, |R43|, 8.50705917302346158658e+37, PT ;  /* 0x7e8000002b00780b */ /* 0x000fe20003f24200 */
[----:B------:R-:W-:Y:S01]  /*3d00*/  @!P2 FMUL R105, R105, 16777216 ;  /* 0x4b8000006969a820 */ /* 0x000fe20000400000 */
[----:B------:R-:W-:Y:S01]  /*3d10*/  LOP3.LUT R162, R27, 0x60, R162, 0xf8, !PT ;  /* 0x000000601ba27812 */ /* 0x000fe200078ef8a2 */
[----:B------:R-:W-:Y:S01]  /*3d20*/  @!P2 FMUL R107, R107, 16777216 ;  /* 0x4b8000006b6ba820 */ /* 0x000fe20000400000 */
[----:B------:R-:W-:Y:S01]  /*3d30*/  MOV R5, R30 ;  /* 0x0000001e00057202 */ /* 0x000fe20000000f00 */
[----:B------:R0:W1:Y:S01]  /*3d40*/  I2F R27, R60 ;  /* 0x0000003c001b7306 */ /* 0x0000620000201400 */
[----:B------:R-:W-:Y:S01]  /*3d50*/  @!P2 FMUL R40, R40, 16777216 ;  /* 0x4b8000002828a820 */ /* 0x000fe20000400000 */
[----:B------:R-:W-:Y:S01]  /*3d60*/  MOV R0, R32 ;  /* 0x0000002000007202 */ /* 0x000fe20000000f00 */
[----:B------:R-:W-:Y:S01]  /*3d70*/  @!P2 FMUL R39, R39, 16777216 ;  /* 0x4b8000002727a820 */ /* 0x000fe20000400000 */
[----:B------:R-:W-:Y:S01]  /*3d80*/  FSETP.GT.AND P0, PT, |R62|, 8.50705917302346158658e+37, PT ;  /* 0x7e8000003e00780b */ /* 0x000fe20003f04200 */
[----:B------:R-:W-:Y:S01]  /*3d90*/  @!P2 FMUL R38, R38, 16777216 ;  /* 0x4b8000002626a820 */ /* 0x000fe20000400000 */
[----:B------:R-:W-:Y:S01]  /*3da0*/  MOV R86, R44 ;  /* 0x0000002c00567202 */ /* 0x000fe20000000f00 */
[----:B------:R-:W-:Y:S01]  /*3db0*/  @!P2 FMUL R37, R37, 16777216 ;  /* 0x4b8000002525a820 */ /* 0x000fe20000400000 */
[----:B------:R2:W3:Y:S01]  /*3dc0*/  I2F R30, R69 ;  /* 0x00000045001e7306 */ /* 0x0004e20000201400 */
[----:B------:R-:W-:Y:S01]  /*3dd0*/  FSETP.GEU.AND P2, PT, |R43|, 1.175494350822287508e-38, PT ;  /* 0x008000002b00780b */ /* 0x000fe20003f4e200 */
[----:B------:R-:W-:Y:S01]  /*3de0*/  IMAD R31, R163, c[0x0][0x1c0], RZ ;  /* 0x00007000a31f7a24 */ /* 0x000fe200078e02ff */
[----:B------:R-:W-:Y:S01]  /*3df0*/  MOV R3, R33 ;  /* 0x0000002100037202 */ /* 0x000fe20000000f00 */
[----:B------:R-:W-:Y:S01]  /*3e00*/  IMAD R32, R154, c[0x0][0x1c4], RZ ;  /* 0x000071009a207a24 */ /* 0x000fe200078e02ff */
[----:B------:R-:W-:Y:S01]  /*3e10*/  MOV R54, R57 ;  /* 0x0000003900367202 */ /* 0x000fe20000000f00 */
[----:B------:R-:W-:Y:S01]  /*3e20*/  @P1 FMUL R43, R43, 0.25 ;  /* 0x3e8000002b2b1820 */ /* 0x000fe20000400000 */
[----:B------:R-:W-:Y:S01]  /*3e30*/  MOV R44, R64 ;  /* 0x00000040002c7202 */ /* 0x000fe20000000f00 */
[----:B------:R-:W-:Y:S01]  /*3e40*/  @P1 FMUL R77, R77, 0.25 ;  /* 0x3e8000004d4d1820 */ /* 0x000fe20000400000 */
[----:B------:R-:W-:Y:S01]  /*3e50*/  MOV R97, R73 ;  /* 0x0000004900617202 */ /* 0x000fe20000000f00 */
[----:B------:R-:W-:Y:S01]  /*3e60*/  @P1 FMUL R76, R76, 0.25 ;  /* 0x3e8000004c4c1820 */ /* 0x000fe20000400000 */
[----:B------:R-:W-:Y:S01]  /*3e70*/  SHF.L.U32 R26, R160, 0xa, RZ ;  /* 0x0000000aa01a7819 */ /* 0x000fe200000006ff */
[----:B------:R-:W-:Y:S01]  /*3e80*/  @P1 FMUL R72, R72, 0.25 ;  /* 0x3e80000048481820 */ /* 0x000fe20000400000 */
[C---:B------:R-:W-:Y:S01]  /*3e90*/  SHF.L.U32 R78, R31.reuse, 0x1, RZ ;  /* 0x000000011f4e7819 */ /* 0x040fe200000006ff */
[----:B------:R-:W-:Y:S01]  /*3ea0*/  IMAD.HI R31, R31, 0x2, RZ ;  /* 0x000000021f1f7827 */ /* 0x000fe200078e02ff */
[----:B------:R-:W-:-:S02]  /*3eb0*/  SHF.L.U32 R33, R32, 0x1, RZ ;  /* 0x0000000120217819 */ /* 0x000fc400000006ff */
[----:B------:R-:W-:Y:S01]  /*3ec0*/  IADD3 R14, R45, -0x3f3504f3, RZ ;  /* 0xc0cafb0d2d0e7810 */ /* 0x000fe20007ffe0ff */
[----:B------:R-:W-:Y:S01]  /*3ed0*/  IMAD.HI R32, R32, 0x2, RZ ;  /* 0x0000000220207827 */ /* 0x000fe200078e02ff */
[----:B------:R-:W-:Y:S02]  /*3ee0*/  LOP3.LUT R26, R26, 0x1800, RZ, 0xc0, !PT ;  /* 0x000018001a1a7812 */ /* 0x000fe400078ec0ff */
[----:B------:R-:W-:Y:S01]  /*3ef0*/  IADD3 R78, P5, P6, R33, c[0x0][0x178], R78 ;  /* 0x00005e00214e7a10 */ /* 0x000fe20007ebe04e */
[----:B------:R-:W-:Y:S01]  /*3f00*/  @P1 FMUL R97, R97, 0.25 ;  /* 0x3e80000061611820 */ /* 0x000fe20000400000 */
[----:B------:R-:W-:Y:S01]  /*3f10*/  FSEL R57, RZ, -23, P4 ;  /* 0xc1b80000ff397808 */ /* 0x000fe20002000000 */
[----:B------:R-:W-:Y:S01]  /*3f20*/  @P1 FMUL R99, R99, 0.25 ;  /* 0x3e80000063631820 */ /* 0x000fe20000400000 */
[----:B------:R-:W-:Y:S01]  /*3f30*/  MOV R9, R34 ;  /* 0x0000002200097202 */ /* 0x000fe20000000f00 */
[----:B------:R-:W-:Y:S01]  /*3f40*/  @P1 FMUL R68, R68, 0.25 ;  /* 0x3e80000044441820 */ /* 0x000fe20000400000 */
[----:B------:R-:W-:Y:S01]  /*3f50*/  MOV R89, R42 ;  /* 0x0000002a00597202 */ /* 0x000fe20000000f00 */
[----:B------:R-:W-:Y:S01]  /*3f60*/  @P1 FMUL R65, R65, 0.25 ;  /* 0x3e80000041411820 */ /* 0x000fe20000400000 */
[----:B------:R-:W-:Y:S01]  /*3f70*/  LOP3.LUT R14, R14, 0xff800000, RZ, 0xc0, !PT ;  /* 0xff8000000e0e7812 */ /* 0x000fe200078ec0ff */
[----:B------:R-:W-:Y:S01]  /*3f80*/  @P1 FMUL R44, R44, 0.25 ;  /* 0x3e8000002c2c1820 */ /* 0x000fe20000400000 */
[----:B------:R-:W-:Y:S01]  /*3f90*/  LEA R159, R159, R26, 0x4 ;  /* 0x0000001a9f9f7211 */ /* 0x000fe200078e20ff */
[----:B------:R-:W-:Y:S01]  /*3fa0*/  @P1 FMUL R61, R61, 0.25 ;  /* 0x3e8000003d3d1820 */ /* 0x000fe20000400000 */
[----:B------:R-:W-:Y:S01]  /*3fb0*/  MOV R6, R36 ;  /* 0x0000002400067202 */ /* 0x000fe20000000f00 */
[----:B------:R-:W-:Y:S01]  /*3fc0*/  @P1 FMUL R55, R55, 0.25 ;  /* 0x3e80000037371820 */ /* 0x000fe20000400000 */
[----:B------:R-:W-:Y:S01]  /*3fd0*/  LOP3.LUT R26, R162, R35, RZ, 0x3c, !PT ;  /* 0x00000023a21a7212 */ /* 0x000fe200078e3cff */
[----:B------:R-:W-:Y:S01]  /*3fe0*/  @P1 FMUL R54, R54, 0.25 ;  /* 0x3e80000036361820 */ /* 0x000fe20000400000 */
[----:B------:R-:W-:Y:S01]  /*3ff0*/  IADD3.X R79, R32, c[0x0][0x17c], R31, P5, P6 ;  /* 0x00005f00204f7a10 */ /* 0x000fe20002fec41f */
[----:B------:R-:W-:Y:S01]  /*4000*/  @P1 FMUL R51, R51, 0.25 ;  /* 0x3e80000033331820 */ /* 0x000fe20000400000 */
[----:B------:R-:W4:Y:S01]  /*4010*/  I2F R13, R14 ;  /* 0x0000000e000d7306 */ /* 0x000f220000201400 */
[----:B------:R-:W-:Y:S01]  /*4020*/  @P1 FMUL R53, R53, 0.25 ;  /* 0x3e80000035351820 */ /* 0x000fe20000400000 */
[----:B0-----:R-:W-:Y:S01]  /*4030*/  IADD3 R60, R47, -R60, RZ ;  /* 0x8000003c2f3c7210 */ /* 0x001fe20007ffe0ff */
[----:B------:R-:W-:Y:S01]  /*4040*/  @P1 FMUL R52, R52, 0.25 ;  /* 0x3e80000034341820 */ /* 0x000fe20000400000 */
[----:B--2---:R-:W-:Y:S01]  /*4050*/  IADD3 R69, R50, -R69, RZ ;  /* 0x8000004532457210 */ /* 0x004fe20007ffe0ff */
[----:B------:R-:W-:Y:S01]  /*4060*/  @P1 FMUL R49, R49, 0.25 ;  /* 0x3e80000031311820 */ /* 0x000fe20000400000 */
[----:B------:R-:W-:Y:S01]  /*4070*/  IADD3 R67, R48, -R67, RZ ;  /* 0x8000004330437210 */ /* 0x000fe20007ffe0ff */
[----:B------:R-:W-:Y:S01]  /*4080*/  @P1 FMUL R92, R92, 0.25 ;  /* 0x3e8000005c5c1820 */ /* 0x000fe20000400000 */
[----:B------:R-:W-:Y:S01]  /*4090*/  FSETP.GT.AND P1, PT, |R15|, 8.50705917302346158658e+37, PT ;  /* 0x7e8000000f00780b */ /* 0x000fe20003f24200 */
[----:B------:R-:W-:Y:S01]  /*40a0*/  @!P2 FMUL R43, R43, 16777216 ;  /* 0x4b8000002b2ba820 */ /* 0x000fe20000400000 */
[----:B------:R-:W-:Y:S01]  /*40b0*/  ISETP.GE.U32.AND P5, PT, R48, 0x7f800000, PT ;  /* 0x7f8000003000780c */ /* 0x000fe20003fa6070 */
[----:B-1----:R-:W-:Y:S01]  /*40c0*/  FFMA.FTZ R58, R27, 1.1920928955078125e-07, R58 ;  /* 0x340000001b3a7823 */ /* 0x002fe2000001003a */
[----:B------:R-:W-:Y:S01]  /*40d0*/  LOP3.LUT R108, R159, 0x20, RZ, 0x3c, !PT ;  /* 0x000000209f6c7812 */ /* 0x000fe200078e3cff */
[----:B------:R-:W-:Y:S01]  /*40e0*/  @!P2 FMUL R77, R77, 16777216 ;  /* 0x4b8000004d4da820 */ /* 0x000fe20000400000 */
[----:B------:R-:W-:Y:S01]  /*40f0*/  ISETP.GE.U32.AND P3, PT, R50, 0x7f800000, PT ;  /* 0x7f8000003200780c */ /* 0x000fe20003f66070 */
[----:B------:R-:W-:Y:S01]  /*4100*/  @!P2 FMUL R76, R76, 16777216 ;  /* 0x4b8000004c4ca820 */ /* 0x000fe20000400000 */
[----:B------:R-:W-:Y:S01]  /*4110*/  FSETP.NEU.AND P4, PT, R45, RZ, PT ;  /* 0x000000ff2d00720b */ /* 0x000fe20003f8d000 */
[----:B------:R-:W-:Y:S01]  /*4120*/  @!P2 FMUL R97, R97, 16777216 ;  /* 0x4b8000006161a820 */ /* 0x000fe20000400000 */
[----:B------:R-:W-:Y:S01]  /*4130*/  LOP3.LUT R84, R84, 0x38, RZ, 0xc0, !PT ;  /* 0x0000003854547812 */ /* 0x000fe200078ec0ff */
[----:B------:R-:W-:Y:S01]  /*4140*/  @!P2 FMUL R72, R72, 16777216 ;  /* 0x4b8000004848a820 */ /* 0x000fe20000400000 */
[----:B------:R-:W-:Y:S01]  /*4150*/  LOP3.LUT R161, R161, 0xf8, RZ, 0xc0, !PT ;  /* 0x000000f8a1a17812 */ /* 0x000fe200078ec0ff */
[----:B------:R-:W-:-:S02]  /*4160*/  @!P2 FMUL R99, R99, 16777216 ;  /* 0x4b8000006363a820 */ /* 0x000fc40000400000 */
[----:B------:R-:W-:Y:S02]  /*4170*/  @!P2 FMUL R68, R68, 16777216 ;  /* 0x4b8000004444a820 */ /* 0x000fe40000400000 */
[----:B------:R-:W-:Y:S02]  /*4180*/  @!P2 FMUL R65, R65, 16777216 ;  /* 0x4b8000004141a820 */ /* 0x000fe40000400000 */
[----:B------:R-:W-:Y:S02]  /*4190*/  @!P2 FMUL R44, R44, 16777216 ;  /* 0x4b8000002c2ca820 */ /* 0x000fe40000400000 */
[----:B------:R-:W-:Y:S02]  /*41a0*/  @!P2 FMUL R61, R61, 16777216 ;  /* 0x4b8000003d3da820 */ /* 0x000fe40000400000 */
[----:B------:R-:W-:Y:S02]  /*41b0*/  @!P2 FMUL R55, R55, 16777216 ;  /* 0x4b8000003737a820 */ /* 0x000fe40000400000 */
[----:B------:R-:W-:-:S02]  /*41c0*/  @!P2 FMUL R54, R54, 16777216 ;  /* 0x4b8000003636a820 */ /* 0x000fc40000400000 */
[----:B------:R-:W-:Y:S02]  /*41d0*/  @!P2 FMUL R51, R51, 16777216 ;  /* 0x4b8000003333a820 */ /* 0x000fe40000400000 */
[----:B------:R-:W-:Y:S02]  /*41e0*/  @!P2 FMUL R53, R53, 16777216 ;  /* 0x4b8000003535a820 */ /* 0x000fe40000400000 */
[----:B------:R-:W-:Y:S02]  /*41f0*/  @!P2 FMUL R52, R52, 16777216 ;  /* 0x4b8000003434a820 */ /* 0x000fe40000400000 */
[----:B------:R-:W-:Y:S02]  /*4200*/  @!P2 FMUL R49, R49, 16777216 ;  /* 0x4b8000003131a820 */ /* 0x000fe40000400000 */
[----:B------:R-:W-:Y:S01]  /*4210*/  @!P2 FMUL R92, R92, 16777216 ;  /* 0x4b8000005c5ca820 */ /* 0x000fe20000400000 */
[----:B------:R-:W-:Y:S01]  /*4220*/  FSETP.GEU.AND P2, PT, |R62|, 1.175494350822287508e-38, PT ;  /* 0x008000003e00780b */ /* 0x000fe20003f4e200 */
[----:B---3--:R-:W-:-:S02]  /*4230*/  FFMA.FTZ R57, R30, 1.1920928955078125e-07, R57 ;  /* 0x340000001e397823 */ /* 0x008fc40000010039 */
[C---:B------:R-:W-:Y:S02]  /*4240*/  FMUL R27, R12.reuse, R71 ;  /* 0x000000470c1b7220 */ /* 0x040fe40000400000 */
[C---:B------:R-:W-:Y:S02]  /*4250*/  FMUL R31, R12.reuse, R74 ;  /* 0x0000004a0c1f7220 */ /* 0x040fe40000400000 */
[C---:B------:R-:W-:Y:S02]  /*4260*/  FMUL R34, R12.reuse, R93 ;  /* 0x0000005d0c227220 */ /* 0x040fe40000400000 */
[C---:B------:R-:W-:Y:S02]  /*4270*/  FMUL R36, R12.reuse, R95 ;  /* 0x0000005f0c247220 */ /* 0x040fe40000400000 */
[C---:B------:R-:W-:Y:S02]  /*4280*/  FMUL R35, R12.reuse, R66 ;  /* 0x000000420c237220 */ /* 0x040fe40000400000 */
[----:B------:R-:W-:-:S02]  /*4290*/  FMUL R30, R12, R63 ;  /* 0x0000003f0c1e7220 */ /* 0x000fc40000400000 */
        /* <DEDUP_REMOVED lines=9> */
[----:B------:R-:W-:Y:S02]  /*4330*/  FMUL R95, R12, R37 ;  /* 0x000000250c5f7220 */ /* 0x000fe40000400000 */
[----:B------:R-:W-:Y:S01]  /*4340*/  @P0 FMUL R46, R46, 0.25 ;  /* 0x3e8000002e2e0820 */ /* 0x000fe20000400000 */
[----:B------:R-:W0:Y:S01]  /*4350*/  MUFU.RCP R12, R43 ;  /* 0x0000002b000c7308 */ /* 0x000e220000001000 */
[----:B------:R-:W-:-:S02]  /*4360*/  @P0 FMUL R91, R91, 0.25 ;  /* 0x3e8000005b5b0820 */ /* 0x000fc40000400000 */
[----:B------:R-:W-:Y:S02]  /*4370*/  @P0 FMUL R90, R90, 0.25 ;  /* 0x3e8000005a5a0820 */ /* 0x000fe40000400000 */
[----:B------:R-:W-:Y:S02]  /*4380*/  @P0 FMUL R89, R89, 0.25 ;  /* 0x3e80000059590820 */ /* 0x000fe40000400000 */
[----:B------:R-:W-:Y:S02]  /*4390*/  @P0 FMUL R87, R87, 0.25 ;  /* 0x3e80000057570820 */ /* 0x000fe40000400000 */
[----:B------:R-:W-:Y:S02]  /*43a0*/  @P0 FMUL R83, R83, 0.25 ;  /* 0x3e80000053530820 */ /* 0x000fe40000400000 */
[----:B------:R-:W-:Y:S02]  /*43b0*/  @P0 FMUL R11, R11, 0.25 ;  /* 0x3e8000000b0b0820 */ /* 0x000fe40000400000 */
        /* <DEDUP_REMOVED lines=9> */
[----:B------:R-:W-:Y:S01]  /*4450*/  @P0 FMUL R18, R18, 0.25 ;  /* 0x3e80000012120820 */ /* 0x000fe20000400000 */
[C---:B------:R-:W-:Y:S01]  /*4460*/  FSETP.GEU.AND P0, PT, |R15|.reuse, 1.175494350822287508e-38, PT ;  /* 0x008000000f00780b */ /* 0x040fe20003f0e200 */
[----:B------:R-:W-:Y:S02]  /*4470*/  @P1 FMUL R15, R15, 0.25 ;  /* 0x3e8000000f0f1820 */ /* 0x000fe40000400000 */
[----:B------:R-:W-:Y:S02]  /*4480*/  @!P2 FMUL R62, R62, 16777216 ;  /* 0x4b8000003e3ea820 */ /* 0x000fe40000400000 */
[----:B----4-:R-:W-:-:S02]  /*4490*/  FFMA.FTZ R56, R13, 1.1920928955078125e-07, R56 ;  /* 0x340000000d387823 */ /* 0x010fc40000010038 */
[C---:B0-----:R-:W-:Y:S02]  /*44a0*/  FMUL R38, R12.reuse, R77 ;  /* 0x0000004d0c267220 */ /* 0x041fe40000400000 */
[C---:B------:R-:W-:Y:S02]  /*44b0*/  FMUL R37, R12.reuse, R76 ;  /* 0x0000004c0c257220 */ /* 0x040fe40000400000 */
[C---:B------:R-:W-:Y:S02]  /*44c0*/  FMUL R40, R12.reuse, R97 ;  /* 0x000000610c287220 */ /* 0x040fe40000400000 */
[----:B------:R-:W-:Y:S02]  /*44d0*/  @!P0 FMUL R15, R15, 16777216 ;  /* 0x4b8000000f0f8820 */ /* 0x000fe40000400000 */
[C---:B------:R-:W-:Y:S02]  /*44e0*/  FMUL R41, R12.reuse, R68 ;  /* 0x000000440c297220 */ /* 0x040fe40000400000 */
[----:B------:R-:W-:-:S02]  /*44f0*/  FMUL R39, R12, R72 ;  /* 0x000000480c277220 */ /* 0x000fc40000400000 */
[C---:B------:R-:W-:Y:S01]  /*4500*/  FMUL R42, R12.reuse, R99 ;  /* 0x000000630c2a7220 */ /* 0x040fe20000400000 */
[----:B------:R-:W-:Y:S01]  /*4510*/  MUFU.RCP R15, R15 ;  /* 0x0000000f000f7308 */ /* 0x000fe20000001000 */
[C---:B------:R-:W-:Y:S02]  /*4520*/  FMUL R43, R12.reuse, R65 ;  /* 0x000000410c2b7220 */ /* 0x040fe40000400000 */
[C---:B------:R-:W-:Y:S02]  /*4530*/  FMUL R44, R12.reuse, R44 ;  /* 0x0000002c0c2c7220 */ /* 0x040fe40000400000 */
[C---:B------:R-:W-:Y:S02]  /*4540*/  FMUL R68, R12.reuse, R61 ;  /* 0x0000003d0c447220 */ /* 0x040fe40000400000 */
[C---:B------:R-:W-:Y:S01]  /*4550*/  FMUL R75, R12.reuse, R55 ;  /* 0x000000370c4b7220 */ /* 0x040fe20000400000 */
[----:B------:R-:W-:Y:S01]  /*4560*/  F2FP.BF16.PACK_AB R44, R43, R44 ;  /* 0x0000002c2b2c723e */ /* 0x000fe200000010ff */
[----:B------:R-:W-:-:S02]  /*4570*/  FMUL R70, R12, R54 ;  /* 0x000000360c467220 */ /* 0x000fc40000400000 */
[C---:B------:R-:W-:Y:S02]  /*4580*/  FMUL R77, R12.reuse, R51 ;  /* 0x000000330c4d7220 */ /* 0x040fe40000400000 */
[C---:B------:R-:W-:Y:S02]  /*4590*/  FMUL R13, R12.reuse, R53 ;  /* 0x000000350c0d7220 */ /* 0x040fe40000400000 */
[C---:B------:R-:W-:Y:S02]  /*45a0*/  FMUL R76, R12.reuse, R52 ;  /* 0x000000340c4c7220 */ /* 0x040fe40000400000 */
[C---:B------:R-:W-:Y:S02]  /*45b0*/  FMUL R96, R12.reuse, R49 ;  /* 0x000000310c607220 */ /* 0x040fe40000400000 */
[----:B------:R-:W-:Y:S01]  /*45c0*/  FMUL R97, R12, R92 ;  /* 0x0000005c0c617220 */ /* 0x000fe20000400000 */
[----:B------:R-:W-:Y:S01]  /*45d0*/  F2FP.BF16.PACK_AB R13, R13, R76 ;  /* 0x0000004c0d0d723e */ /* 0x000fe200000010ff */
        /* <DEDUP_REMOVED lines=17> */
[----:B------:R-:W-:Y:S01]  /*46f0*/  ISETP.GE.U32.AND P1, PT, R47, 0x7f800000, PT ;  /* 0x7f8000002f00780c */ /* 0x000fe20003f26070 */
[----:B------:R-:W-:Y:S02]  /*4700*/  @!P2 FMUL R90, R90, 16777216 ;  /* 0x4b8000005a5aa820 */ /* 0x000fe40000400000 */
[----:B------:R-:W-:Y:S02]  /*4710*/  @!P2 FMUL R83, R83, 16777216 ;  /* 0x4b8000005353a820 */ /* 0x000fe40000400000 */
        /* <DEDUP_REMOVED lines=22> */
[----:B------:R-:W-:Y:S01]  /*4880*/  @!P0 FMUL R24, R24, 16777216 ;  /* 0x4b80000018188820 */ /* 0x000fe20000400000 */
[----:B------:R-:W-:Y:S01]  /*4890*/  ISETP.GE.U32.AND P0, PT, R45, 0x7f800000, PT ;  /* 0x7f8000002d00780c */ /* 0x000fe20003f06070 */
[C---:B0-----:R-:W-:Y:S02]  /*48a0*/  FMUL R51, R12.reuse, R90 ;  /* 0x0000005a0c337220 */ /* 0x041fe40000400000 */
[----:B------:R-:W-:-:S02]  /*48b0*/  FMUL R54, R12, R83 ;  /* 0x000000530c367220 */ /* 0x000fc40000400000 */
[C---:B------:R-:W-:Y:S02]  /*48c0*/  FMUL R55, R12.reuse, R11 ;  /* 0x0000000b0c377220 */ /* 0x040fe40000400000 */
[C---:B------:R-:W-:Y:S02]  /*48d0*/  FMUL R72, R12.reuse, R9 ;  /* 0x000000090c487220 */ /* 0x040fe40000400000 */
[C---:B------:R-:W-:Y:S02]  /*48e0*/  FMUL R11, R12.reuse, R7 ;  /* 0x000000070c0b7220 */ /* 0x040fe40000400000 */
[C---:B------:R-:W-:Y:S02]  /*48f0*/  FMUL R90, R12.reuse, R5 ;  /* 0x000000050c5a7220 */ /* 0x040fe40000400000 */
[C---:B------:R-:W-:Y:S02]  /*4900*/  FMUL R83, R12.reuse, R4 ;  /* 0x000000040c537220 */ /* 0x040fe40000400000 */
[C---:B------:R-:W-:Y:S01]  /*4910*/  FMUL R9, R12.reuse, R23 ;  /* 0x000000170c097220 */ /* 0x040fe20000400000 */
[----:B------:R-:W-:Y:S01]  /*4920*/  F2FP.BF16.PACK_AB R11, R11, R90 ;  /* 0x0000005a0b0b723e */ /* 0x000fe200000010ff */
[----:B------:R-:W-:-:S02]  /*4930*/  FMUL R92, R12, R22 ;  /* 0x000000160c5c7220 */ /* 0x000fc40000400000 */
[C---:B------:R-:W-:Y:S02]  /*4940*/  FMUL R63, R15.reuse, R6 ;  /* 0x000000060f3f7220 */ /* 0x040fe40000400000 */
[----:B------:R-:W-:Y:S01]  /*4950*/  FMUL R62, R15, R3 ;  /* 0x000000030f3e7220 */ /* 0x000fe20000400000 */
[----:B------:R-:W-:Y:S01]  /*4960*/  F2FP.BF16.PACK_AB R9, R9, R92 ;  /* 0x0000005c0909723e */ /* 0x000fe200000010ff */
[C---:B------:R-:W-:Y:S02]  /*4970*/  FMUL R88, R15.reuse, R88 ;  /* 0x000000580f587220 */ /* 0x040fe40000400000 */
[C---:B------:R-:W-:Y:S02]  /*4980*/  FMUL R23, R15.reuse, R86 ;  /* 0x000000560f177220 */ /* 0x040fe40000400000 */
[C---:B------:R-:W-:Y:S02]  /*4990*/  FMUL R82, R15.reuse, R82 ;  /* 0x000000520f527220 */ /* 0x040fe40000400000 */
[----:B------:R-:W-:-:S02]  /*49a0*/  FMUL R61, R15, R10 ;  /* 0x0000000a0f3d7220 */ /* 0x000fc40000400000 */
[C---:B------:R-:W-:Y:S02]  /*49b0*/  FMUL R22, R15.reuse, R8 ;  /* 0x000000080f167220 */ /* 0x040fe40000400000 */
[----:B------:R-:W-:Y:S01]  /*49c0*/  FMUL R65, R15, R0 ;  /* 0x000000000f417220 */ /* 0x000fe20000400000 */
[----:B------:R-:W-:Y:S01]  /*49d0*/  IADD3 R0, R45, -R14, RZ ;  /* 0x8000000e2d007210 */ /* 0x000fe20007ffe0ff */
[C---:B------:R-:W-:Y:S01]  /*49e0*/  FMUL R7, R15.reuse, R29 ;  /* 0x0000001d0f077220 */ /* 0x040fe20000400000 */
[----:B------:R-:W-:Y:S01]  /*49f0*/  F2FP.BF16.PACK_AB R14, R70, R77 ;  /* 0x0000004d460e723e */ /* 0x000fe200000010ff */
[C---:B------:R-:W-:Y:S02]  /*4a00*/  FMUL R28, R15.reuse, R28 ;  /* 0x0000001c0f1c7220 */ /* 0x040fe40000400000 */
[C---:B------:R-:W-:Y:S01]  /*4a10*/  FMUL R4, R15.reuse, R17 ;  /* 0x000000110f047220 */ /* 0x040fe20000400000 */
[----:B------:R-:W-:Y:S01]  /*4a20*/  F2FP.BF16.PACK_AB R17, R74, R93 ;  /* 0x0000005d4a11723e */ /* 0x000fe200000010ff */
[----:B------:R-:W-:Y:S01]  /*4a30*/  FMUL R3, R15, R16 ;  /* 0x000000100f037220 */ /* 0x000fe20000400000 */
[----:B------:R-:W-:Y:S01]  /*4a40*/  F2FP.BF16.PACK_AB R7, R7, R28 ;  /* 0x0000001c0707723e */ /* 0x000fe200000010ff */
[C---:B------:R-:W-:Y:S01]  /*4a50*/  FMUL R5, R15.reuse, R21 ;  /* 0x000000150f057220 */ /* 0x040fe20000400000 */
[----:B------:R-:W-:Y:S01]  /*4a60*/  F2FP.BF16.PACK_AB R16, R94, R95 ;  /* 0x0000005f5e10723e */ /* 0x000fe200000010ff */
[C---:B------:R-:W-:Y:S01]  /*4a70*/  FMUL R20, R15.reuse, R20 ;  /* 0x000000140f147220 */ /* 0x040fe20000400000 */
[----:B------:R-:W-:Y:S01]  /*4a80*/  F2FP.BF16.PACK_AB R4, R4, R3 ;  /* 0x000000030404723e */ /* 0x000fe200000010ff */
[----:B------:R-:W-:-:S02]  /*4a90*/  FMUL R6, R15, R25 ;  /* 0x000000190f067220 */ /* 0x000fc40000400000 */
[----:B------:R-:W-:Y:S01]  /*4aa0*/  FMUL R15, R15, R24 ;  /* 0x000000180f0f7220 */ /* 0x000fe20000400000 */
[----:B------:R-:W-:Y:S01]  /*4ab0*/  F2FP.BF16.PACK_AB R5, R5, R20 ;  /* 0x000000140505723e */ /* 0x000fe200000010ff */
[----:B------:R-:W-:Y:S01]  /*4ac0*/  @!P2 FMUL R2, R2, 16777216 ;  /* 0x4b8000000202a820 */ /* 0x000fe20000400000 */
[----:B------:R-:W-:Y:S01]  /*4ad0*/  MOV R20, 0x3dc6b27f ;  /* 0x3dc6b27f00147802 */ /* 0x000fe20000000f00 */
[----:B------:R-:W-:Y:S01]  /*4ae0*/  FADD R0, R0, -1 ;  /* 0xbf80000000007421 */ /* 0x000fe20000000000 */
[----:B------:R-:W-:Y:S01]  /*4af0*/  F2FP.BF16.PACK_AB R6, R6, R15 ;  /* 0x0000000f0606723e */ /* 0x000fe200000010ff */
[----:B------:R-:W-:Y:S01]  /*4b00*/  FADD R60, R60, -1 ;  /* 0xbf8000003c3c7421 */ /* 0x000fe20000000000 */
[----:B------:R-:W-:Y:S01]  /*4b10*/  F2FP.BF16.PACK_AB R15, R68, R75 ;  /* 0x0000004b440f723e */ /* 0x000fe200000010ff */
[----:B------:R-:W-:Y:S02]  /*4b20*/  FADD R69, R69, -1 ;  /* 0xbf80000045457421 */ /* 0x000fe40000000000 */
[----:B------:R-:W-:Y:S01]  /*4b30*/  FMUL R2, R12, R2 ;  /* 0x000000020c027220 */ /* 0x000fe20000400000 */
[----:B------:R0:W-:Y:S01]  /*4b40*/  STS.128 [R26], R4 ;  /* 0x000000041a007388 */ /* 0x0001e20000000c00 */
[----:B------:R-:W-:-:S02]  /*4b50*/  FFMA.FTZ R3, R0, R20, -0.16845393180847167969 ;  /* 0xbe2c7f3000037423 */ /* 0x000fc40000010014 */
[----:B------:R-:W-:Y:S01]  /*4b60*/  FADD R67, R67, -1 ;  /* 0xbf80000043437421 */ /* 0x000fe20000000000 */
[----:B------:R-:W-:Y:S01]  /*4b70*/  F2FP.BF16.PACK_AB R10, R83, R2 ;  /* 0x00000002530a723e */ /* 0x000fe200000010ff */
[C---:B------:R-:W-:Y:S02]  /*4b80*/  FFMA.FTZ R3, R0.reuse, R3, 0.1716887056827545166 ;  /* 0x3e2fcf2a00037423 */ /* 0x040fe40000010003 */
[C---:B------:R-:W-:Y:S02]  /*4b90*/  FFMA.FTZ R2, R67.reuse, R20, -0.16845393180847167969 ;  /* 0xbe2c7f3043027423 */ /* 0x040fe40000010014 */
[C---:B------:R-:W-:Y:S02]  /*4ba0*/  FFMA.FTZ R3, R0.reuse, R3, -0.17900948226451873779 ;  /* 0xbe374e4300037423 */ /* 0x040fe40000010003 */
[----:B------:R-:W-:Y:S02]  /*4bb0*/  FFMA.FTZ R2, R67, R2, 0.1716887056827545166 ;  /* 0x3e2fcf2a43027423 */ /* 0x000fe40000010002 */
[----:B------:R-:W-:-:S02]  /*4bc0*/  FFMA.FTZ R3, R0, R3, 0.20512372255325317383 ;  /* 0x3e520bf400037423 */ /* 0x000fc40000010003 */
[----:B------:R-:W-:Y:S01]  /*4bd0*/  FFMA.FTZ R2, R67, R2, -0.17900948226451873779 ;  /* 0xbe374e4343027423 */ /* 0x000fe20000010002 */
[----:B0-----:R-:W-:Y:S01]  /*4be0*/  @P3 MOV R7, 0x7f800000 ;  /* 0x7f80000000073802 */ /* 0x001fe20000000f00 */
[CC--:B------:R-:W-:Y:S02]  /*4bf0*/  FFMA.FTZ R5, R60.reuse, R20.reuse, -0.16845393180847167969 ;  /* 0xbe2c7f303c057423 */ /* 0x0c0fe40000010014 */
[C---:B------:R-:W-:Y:S02]  /*4c00*/  FFMA.FTZ R4, R69.reuse, R20, -0.16845393180847167969 ;  /* 0xbe2c7f3045047423 */ /* 0x040fe40000010014 */
[C---:B------:R-:W-:Y:S02]  /*4c10*/  FFMA.FTZ R5, R60.reuse, R5, 0.1716887056827545166 ;  /* 0x3e2fcf2a3c057423 */ /* 0x040fe40000010005 */
[----:B------:R-:W-:Y:S02]  /*4c20*/  FFMA.FTZ R4, R69, R4, 0.1716887056827545166 ;  /* 0x3e2fcf2a45047423 */ /* 0x000fe40000010004 */
[----:B------:R-:W-:-:S02]  /*4c30*/  FFMA.FTZ R5, R60, R5, -0.17900948226451873779 ;  /* 0xbe374e433c057423 */ /* 0x000fc40000010005 */
[C---:B------:R-:W-:Y:S02]  /*4c40*/  FFMA.FTZ R4, R69.reuse, R4, -0.17900948226451873779 ;  /* 0xbe374e4345047423 */ /* 0x040fe40000010004 */
[----:B------:R-:W-:Y:S02]  /*4c50*/  FFMA.FTZ R5, R60, R5, 0.20512372255325317383 ;  /* 0x3e520bf43c057423 */ /* 0x000fe40000010005 */
[C---:B------:R-:W-:Y:S02]  /*4c60*/  FFMA.FTZ R4, R69.reuse, R4, 0.20512372255325317383 ;  /* 0x3e520bf445047423 */ /* 0x040fe40000010004 */
[----:B------:R-:W-:Y:S02]  /*4c70*/  FFMA.FTZ R3, R0, R3, -0.24046532809734344482 ;  /* 0xbe763c8b00037423 */ /* 0x000fe40000010003 */
[----:B------:R-:W-:Y:S02]  /*4c80*/  FFMA.FTZ R5, R60, R5, -0.24046532809734344482 ;  /* 0xbe763c8b3c057423 */ /* 0x000fe40000010005 */
[----:B------:R-:W-:-:S02]  /*4c90*/  FFMA.FTZ R4, R69, R4, -0.24046532809734344482 ;  /* 0xbe763c8b45047423 */ /* 0x000fc40000010004 */
[----:B------:R-:W-:Y:S02]  /*4ca0*/  FFMA.FTZ R2, R67, R2, 0.20512372255325317383 ;  /* 0x3e520bf443027423 */ /* 0x000fe40000010002 */
[----:B------:R-:W-:Y:S02]  /*4cb0*/  @!P2 FMUL R46, R46, 16777216 ;  /* 0x4b8000002e2ea820 */ /* 0x000fe40000400000 */
[----:B------:R-:W-:Y:S02]  /*4cc0*/  @!P2 FMUL R91, R91, 16777216 ;  /* 0x4b8000005b5ba820 */ /* 0x000fe40000400000 */
[----:B------:R-:W-:Y:S02]  /*4cd0*/  @!P2 FMUL R89, R89, 16777216 ;  /* 0x4b8000005959a820 */ /* 0x000fe40000400000 */
[----:B------:R-:W-:Y:S02]  /*4ce0*/  @!P2 FMUL R87, R87, 16777216 ;  /* 0x4b8000005757a820 */ /* 0x000fe40000400000 */
[----:B------:R-:W-:-:S02]  /*4cf0*/  @!P2 FMUL R19, R19, 16777216 ;  /* 0x4b8000001313a820 */ /* 0x000fc40000400000 */
[----:B------:R-:W-:Y:S02]  /*4d00*/  FFMA.FTZ R3, R0, R3, 0.28857114911079406738 ;  /* 0x3e93bf9900037423 */ /* 0x000fe40000010003 */
[----:B------:R-:W-:Y:S01]  /*4d10*/  @!P2 FMUL R18, R18, 16777216 ;  /* 0x4b8000001212a820 */ /* 0x000fe20000400000 */
[----:B------:R-:W-:Y:S01]  /*4d20*/  FSETP.NEU.AND P2, PT, R47, RZ, PT ;  /* 0x000000ff2f00720b */ /* 0x000fe20003f4d000 */
[----:B------:R-:W-:Y:S02]  /*4d30*/  FFMA.FTZ R5, R60, R5, 0.28857114911079406738 ;  /* 0x3e93bf993c057423 */ /* 0x000fe40000010005 */
[----:B------:R-:W-:Y:S02]  /*4d40*/  FFMA.FTZ R4, R69, R4, 0.28857114911079406738 ;  /* 0x3e93bf9945047423 */ /* 0x000fe40000010004 */
[----:B------:R-:W-:Y:S02]  /*4d50*/  FFMA.FTZ R2, R67, R2, -0.24046532809734344482 ;  /* 0xbe763c8b43027423 */ /* 0x000fe40000010002 */
[----:B------:R-:W-:-:S02]  /*4d60*/  FMUL R46, R12, R46 ;  /* 0x0000002e0c2e7220 */ /* 0x000fc40000400000 */
[C---:B------:R-:W-:Y:S02]  /*4d70*/  FMUL R49, R12.reuse, R91 ;  /* 0x0000005b0c317220 */ /* 0x040fe40000400000 */
[C---:B------:R-:W-:Y:S02]  /*4d80*/  FMUL R52, R12.reuse, R89 ;  /* 0x000000590c347220 */ /* 0x040fe40000400000 */
[C---:B------:R-:W-:Y:S02]  /*4d90*/  FMUL R53, R12.reuse, R87 ;  /* 0x000000570c357220 */ /* 0x040fe40000400000 */
[----:B------:R-:W-:Y:S02]  /*4da0*/  FMUL R19, R12, R19 ;  /* 0x000000130c137220 */ /* 0x000fe40000400000 */
[----:B------:R-:W-:Y:S02]  /*4db0*/  FFMA.FTZ R3, R0, R3, -0.36067417263984680176 ;  /* 0xbeb8aa4900037423 */ /* 0x000fe40000010003 */
[----:B------:R-:W-:Y:S01]  /*4dc0*/  FMUL R12, R12, R18 ;  /* 0x000000120c0c7220 */ /* 0x000fe20000400000 */
[----:B------:R-:W-:Y:S01]  /*4dd0*/  F2FP.BF16.PACK_AB R18, R66, R73 ;  /* 0x000000494212723e */ /* 0x000fe200000010ff */
[----:B------:R-:W-:Y:S01]  /*4de0*/  FFMA.FTZ R5, R60, R5, -0.36067417263984680176 ;  /* 0xbeb8aa493c057423 */ /* 0x000fe20000010005 */
[----:B------:R-:W-:Y:S01]  /*4df0*/  MOV R73, c[0x0][0x1c8] ;  /* 0x0000720000497a02 */ /* 0x000fe20000000f00 */
[----:B------:R-:W-:Y:S01]  /*4e00*/  FFMA.FTZ R4, R69, R4, -0.36067417263984680176 ;  /* 0xbeb8aa4945047423 */ /* 0x000fe20000010004 */
[----:B------:R-:W-:Y:S01]  /*4e10*/  F2FP.BF16.PACK_AB R8, R19, R12 ;  /* 0x0000000c1308723e */ /* 0x000fe200000010ff */
[----:B------:R-:W-:Y:S01]  /*4e20*/  FFMA.FTZ R2, R67, R2, 0.28857114911079406738 ;  /* 0x3e93bf9943027423 */ /* 0x000fe20000010002 */
[----:B------:R-:W-:Y:S01]  /*4e30*/  F2FP.BF16.PACK_AB R12, R96, R97 ;  /* 0x00000061600c723e */ /* 0x000fe200000010ff */
[----:B------:R-:W-:Y:S01]  /*4e40*/  FFMA.FTZ R3, R0, R3, 0.48089820146560668945 ;  /* 0x3ef6384a00037423 */ /* 0x000fe20000010003 */
[----:B------:R-:W-:Y:S01]  /*4e50*/  F2FP.BF16.PACK_AB R19, R64, R71 ;  /* 0x000000474013723e */ /* 0x000fe200000010ff */
[----:B------:R-:W-:Y:S01]  /*4e60*/  FFMA.FTZ R5, R60, R5, 0.48089820146560668945 ;  /* 0x3ef6384a3c057423 */ /* 0x000fe20000010005 */
[----:B------:R0:W-:Y:S01]  /*4e70*/  STS.128 [R26+0x80], R8 ;  /* 0x000080081a007388 */ /* 0x0001e20000000c00 */
[----:B------:R-:W-:Y:S01]  /*4e80*/  FFMA.FTZ R4, R69, R4, 0.48089820146560668945 ;  /* 0x3ef6384a45047423 */ /* 0x000fe20000010004 */
[----:B------:R-:W-:Y:S01]  /*4e90*/  SHF.L.U32 R89, R73, 0x1, RZ ;  /* 0x0000000149597819 */ /* 0x000fe200000006ff */
[----:B------:R-:W-:Y:S01]  /*4ea0*/  FFMA.FTZ R2, R67, R2, -0.36067417263984680176 ;  /* 0xbeb8aa4943027423 */ /* 0x000fe20000010002 */
[----:B------:R1:W-:Y:S01]  /*4eb0*/  STS.128 [R26+0x400], R12 ;  /* 0x0004000c1a007388 */ /* 0x0003e20000000c00 */
[----:B------:R-:W-:Y:S01]  /*4ec0*/  FFMA.FTZ R3, R0, R3, -0.72134751081466674805 ;  /* 0xbf38aa3b00037423 */ /* 0x000fe20000010003 */
[----:B------:R-:W-:Y:S01]  /*4ed0*/  LEA R91, R73, R73, 0x1 ;  /* 0x00000049495b7211 */ /* 0x000fe200078e08ff */
[----:B------:R-:W-:Y:S01]  /*4ee0*/  FFMA.FTZ R5, R60, R5, -0.72134751081466674805 ;  /* 0xbf38aa3b3c057423 */ /* 0x000fe20000010005 */
[----:B------:R2:W-:Y:S01]  /*4ef0*/  STS.128 [R26+0x480], R16 ;  /* 0x000480101a007388 */ /* 0x0005e20000000c00 */
[----:B------:R-:W-:Y:S01]  /*4f00*/  FFMA.FTZ R4, R69, R4, -0.72134751081466674805 ;  /* 0xbf38aa3b45047423 */ /* 0x000fe20000010004 */
[----:B------:R-:W-:Y:S01]  /*4f10*/  SHF.L.U32 R131, R73, 0x2, RZ ;  /* 0x0000000249837819 */ /* 0x000fe200000006ff */
[----:B------:R-:W-:Y:S01]  /*4f20*/  FFMA.FTZ R2, R67, R2, 0.48089820146560668945 ;  /* 0x3ef6384a43027423 */ /* 0x000fe20000010002 */
[C---:B------:R-:W-:Y:S01]  /*4f30*/  LEA R133, R73.reuse, R73, 0x2 ;  /* 0x0000004949857211 */ /* 0x040fe200078e10ff */
[----:B------:R-:W-:Y:S01]  /*4f40*/  FMUL R3, R0, R3 ;  /* 0x0000000300037220 */ /* 0x000fe20000400000 */
[----:B------:R-:W-:Y:S01]  /*4f50*/  SHF.L.U32 R139, R73, 0x3, RZ ;  /* 0x00000003498b7819 */ /* 0x000fe200000006ff */
[----:B------:R-:W-:Y:S01]  /*4f60*/  FMUL R5, R60, R5 ;  /* 0x000000053c057220 */ /* 0x000fe20000400000 */
[----:B0-----:R-:W-:Y:S01]  /*4f70*/  @P0 MOV R8, 0x7f800000 ;  /* 0x7f80000000080802 */ /* 0x001fe20000000f00 */
[----:B------:R-:W-:Y:S01]  /*4f80*/  FMUL R4, R69, R4 ;  /* 0x0000000445047220 */ /* 0x000fe20000400000 */
[----:B------:R-:W-:Y:S01]  /*4f90*/  F2FP.BF16.PACK_AB R9, R22, R63 ;  /* 0x0000003f1609723e */ /* 0x000fe200000010ff */
[----:B------:R-:W-:Y:S01]  /*4fa0*/  FFMA.FTZ R2, R67, R2, -0.72134751081466674805 ;  /* 0xbf38aa3b43027423 */ /* 0x000fe20000010002 */
[----:B------:R-:W-:Y:S01]  /*4fb0*/  F2FP.BF16.PACK_AB R10, R82, R61 ;  /* 0x0000003d520a723e */ /* 0x000fe200000010ff */
[----:B------:R-:W-:Y:S01]  /*4fc0*/  FMUL R3, R0, R3 ;  /* 0x0000000300037220 */ /* 0x000fe20000400000 */
[----:B------:R-:W-:Y:S01]  /*4fd0*/  F2FP.BF16.PACK_AB R11, R88, R23 ;  /* 0x00000017580b723e */ /* 0x000fe200000010ff */
[----:B------:R-:W-:Y:S01]  /*4fe0*/  FMUL R5, R60, R5 ;  /* 0x000000053c057220 */ /* 0x000fe20000400000 */
[----:B-1----:R-:W-:Y:S01]  /*4ff0*/  F2FP.BF16.PACK_AB R12, R55, R72 ;  /* 0x00000048370c723e */ /* 0x002fe200000010ff */
[----:B------:R-:W-:Y:S01]  /*5000*/  FMUL R4, R69, R4 ;  /* 0x0000000445047220 */ /* 0x000fe20000400000 */
[----:B------:R-:W-:Y:S01]  /*5010*/  F2FP.BF16.PACK_AB R13, R53, R54 ;  /* 0x00000036350d723e */ /* 0x000fe200000010ff */
[----:B------:R-:W-:Y:S01]  /*5020*/  FMUL R2, R67, R2 ;  /* 0x0000000243027220 */ /* 0x000fe20000400000 */
[----:B------:R-:W-:Y:S01]  /*5030*/  F2FP.BF16.PACK_AB R14, R51, R52 ;  /* 0x00000034330e723e */ /* 0x000fe200000010ff */
[----:B------:R-:W-:Y:S01]  /*5040*/  FFMA.FTZ R3, R0, 1.4426950216293334961, R3 ;  /* 0x3fb8aa3b00037823 */ /* 0x000fe20000010003 */
[----:B------:R-:W-:Y:S01]  /*5050*/  F2FP.BF16.PACK_AB R15, R46, R49 ;  /* 0x000000312e0f723e */ /* 0x000fe200000010ff */
[----:B------:R-:W-:Y:S01]  /*5060*/  BAR.SYNC.DEFER_BLOCKING 0x0 ;  /* 0x0000000000007b1d */ /* 0x000fe20000010000 */
[----:B------:R-:W-:Y:S01]  /*5070*/  FFMA.FTZ R5, R60, 1.4426950216293334961, R5 ;  /* 0x3fb8aa3b3c057823 */ /* 0x000fe20000010005 */
[----:B--2---:R-:W-:Y:S01]  /*5080*/  F2FP.BF16.PACK_AB R16, R36, R35 ;  /* 0x000000232410723e */ /* 0x004fe200000010ff */
[----:B------:R-:W-:Y:S01]  /*5090*/  FFMA.FTZ R4, R69, 1.4426950216293334961, R4 ;  /* 0x3fb8aa3b45047823 */ /* 0x000fe20000010004 */
[----:B------:R-:W-:Y:S01]  /*50a0*/  F2FP.BF16.PACK_AB R17, R34, R33 ;  /* 0x000000212211723e */ /* 0x000fe200000010ff */
[----:B------:R-:W-:Y:S01]  /*50b0*/  FMUL R2, R67, R2 ;  /* 0x0000000243027220 */ /* 0x000fe20000400000 */
[----:B------:R-:W-:Y:S01]  /*50c0*/  F2FP.BF16.PACK_AB R18, R32, R31 ;  /* 0x0000001f2012723e */ /* 0x000fe200000010ff */
[----:B------:R-:W-:Y:S01]  /*50d0*/  FADD R6, R56, R3 ;  /* 0x0000000338067221 */ /* 0x000fe20000000000 */
[----:B------:R-:W-:Y:S01]  /*50e0*/  F2FP.BF16.PACK_AB R19, R30, R27 ;  /* 0x0000001b1e13723e */ /* 0x000fe200000010ff */
[----:B------:R-:W-:Y:S01]  /*50f0*/  FADD R3, R58, R5 ;  /* 0x000000053a037221 */ /* 0x000fe20000000000 */
[----:B------:R-:W-:Y:S01]  /*5100*/  @P5 MOV R5, 0x7f800000 ;  /* 0x7f80000000055802 */ /* 0x000fe20000000f00 */
[----:B------:R-:W-:Y:S01]  /*5110*/  FADD R0, R57, R4 ;  /* 0x0000000439007221 */ /* 0x000fe20000000000 */
[----:B------:R-:W-:Y:S01]  /*5120*/  @P1 MOV R4, 0x7f800000 ;  /* 0x7f80000000041802 */ /* 0x000fe20000000f00 */
[----:B------:R-:W-:Y:S01]  /*5130*/  FFMA.FTZ R2, R67, 1.4426950216293334961, R2 ;  /* 0x3fb8aa3b43027823 */ /* 0x000fe20000010002 */
[----:B------:R-:W-:Y:S01]  /*5140*/  LEA R141, R73, R73, 0x3 ;  /* 0x00000049498d7211 */ /* 0x000fe200078e18ff */
[----:B------:R-:W-:Y:S01]  /*5150*/  @P0 FFMA.FTZ R6, R45, R8, +INF ;  /* 0x7f8000002d060423 */ /* 0x000fe20000010008 */
[----:B------:R-:W-:Y:S01]  /*5160*/  F2FP.BF16.PACK_AB R8, R62, R65 ;  /* 0x000000413e08723e */ /* 0x000fe200000010ff */
[----:B------:R-:W-:Y:S01]  /*5170*/  FADD R2, R59, R2 ;  /* 0x000000023b027221 */ /* 0x000fe20000000000 */
[----:B------:R-:W-:Y:S01]  /*5180*/  F2FP.BF16.PACK_AB R45, R42, R41 ;  /* 0x000000292a2d723e */ /* 0x000fe200000010ff */
[----:B------:R-:W-:Y:S01]  /*5190*/  @P1 FFMA.FTZ R3, R47, R4, +INF ;  /* 0x7f8000002f031423 */ /* 0x000fe20000010004 */
[C---:B------:R-:W-:Y:S01]  /*51a0*/  LOP3.LUT R4, R159.reuse, 0x60, RZ, 0x3c, !PT ;  /* 0x000000609f047812 */ /* 0x040fe200078e3cff */
[----:B------:R-:W-:Y:S01]  /*51b0*/  @P5 FFMA.FTZ R2, R48, R5, +INF ;  /* 0x7f80000030025423 */ /* 0x000fe20000010005 */
[----:B------:R-:W-:Y:S01]  /*51c0*/  LOP3.LUT R5, R159, 0x40, RZ, 0x3c, !PT ;  /* 0x000000409f057812 */ /* 0x000fe200078e3cff */
[C---:B------:R-:W-:Y:S01]  /*51d0*/  IMAD R135, R73.reuse, 0x6, RZ ;  /* 0x0000000649877824 */ /* 0x040fe200078e02ff */
[----:B------:R-:W0:Y:S01]  /*51e0*/  LDS.128 R56, [R159] ;  /* 0x000000009f387984 */ /* 0x000e220000000c00 */
[----:B------:R-:W-:Y:S01]  /*51f0*/  @P3 FFMA.FTZ R0, R50, R7, +INF ;  /* 0x7f80000032003423 */ /* 0x000fe20000010007 */
[----:B------:R-:W-:Y:S01]  /*5200*/  FSEL R7, R6, -INF , P4 ;  /* 0xff80000006077808 */ /* 0x000fe20002000000 */
[C---:B------:R-:W-:Y:S01]  /*5210*/  IMAD R143, R73.reuse, 0xa, RZ ;  /* 0x0000000a498f7824 */ /* 0x040fe200078e02ff */
[----:B------:R-:W-:Y:S01]  /*5220*/  LDS.128 R68, [R108] ;  /* 0x000000006c447984 */ /* 0x000fe20000000c00 */
[CC--:B------:R-:W-:Y:S01]  /*5230*/  LEA R88, P4, R73.reuse, R78.reuse, 0x2 ;  /* 0x0000004e49587211 */ /* 0x0c0fe200078810ff */
[----:B------:R-:W-:Y:S01]  /*5240*/  IMAD R147, R73, 0xc, RZ ;  /* 0x0000000c49937824 */ /* 0x000fe200078e02ff */
[-C--:B------:R-:W-:Y:S01]  /*5250*/  IADD3 R128, P6, R135, R78.reuse, RZ ;  /* 0x0000004e87807210 */ /* 0x080fe20007fde0ff */
[----:B------:R-:W1:Y:S01]  /*5260*/  LDS.128 R64, [R5] ;  /* 0x0000000005407984 */ /* 0x000e620000000c00 */
[-C--:B------:R-:W-:Y:S01]  /*5270*/  IADD3 R90, P5, R89, R78.reuse, RZ ;  /* 0x0000004e595a7210 */ /* 0x080fe20007fbe0ff */
[C---:B------:R-:W-:Y:S01]  /*5280*/  IMAD R151, R73.reuse, 0xe, RZ ;  /* 0x0000000e49977824 */ /* 0x040fe200078e02ff */
[-C--:B------:R-:W-:Y:S01]  /*5290*/  LEA R130, P3, R73, R78.reuse, 0x3 ;  /* 0x0000004e49827211 */ /* 0x080fe200078618ff */
[----:B------:R-:W2:Y:S01]  /*52a0*/  LDS.128 R60, [R4] ;  /* 0x00000000043c7984 */ /* 0x000ea20000000c00 */
[-C--:B------:R-:W-:Y:S01]  /*52b0*/  LEA.HI.X.SX32 R89, R89, R79.reuse, 0x1, P4 ;  /* 0x0000004f59597211 */ /* 0x080fe200020f0eff */
[----:B------:R-:W-:Y:S01]  /*52c0*/  IMAD R77, R73, 0x12, RZ ;  /* 0x00000012494d7824 */ /* 0x000fe200078e02ff */
[-C--:B------:R-:W-:Y:S01]  /*52d0*/  IADD3 R132, P4, R143, R78.reuse, RZ ;  /* 0x0000004e8f847210 */ /* 0x080fe20007f9e0ff */
[----:B------:R-:W-:Y:S01]  /*52e0*/  BAR.SYNC.DEFER_BLOCKING 0x0 ;  /* 0x0000000000007b1d */ /* 0x000fe20000010000 */
[-C--:B------:R-:W-:Y:S01]  /*52f0*/  LEA.HI.X.SX32 R129, R91, R79.reuse, 0x1, P6 ;  /* 0x0000004f5b817211 */ /* 0x080fe200030f0eff */
[----:B------:R-:W-:Y:S01]  /*5300*/  IMAD R137, R73, 0x7, RZ ;  /* 0x0000000749897824 */ /* 0x000fe200078e02ff */
[-C--:B------:R-:W-:Y:S01]  /*5310*/  IADD3 R134, P6, R147, R78.reuse, RZ ;  /* 0x0000004e93867210 */ /* 0x080fe20007fde0ff */
[----:B------:R-:W-:Y:S01]  /*5320*/  IMAD R93, R73, 0x14, RZ ;  /* 0x00000014495d7824 */ /* 0x000fe200078e02ff */
[-C--:B------:R-:W-:Y:S01]  /*5330*/  LEA.HI.X.SX32 R131, R131, R79.reuse, 0x1, P3 ;  /* 0x0000004f83837211 */ /* 0x080fe200018f0eff */
[----:B------:R-:W-:Y:S01]  /*5340*/  IMAD R145, R73, 0xb, RZ ;  /* 0x0000000b49917824 */ /* 0x000fe200078e02ff */
[-C--:B------:R-:W-:Y:S01]  /*5350*/  IADD3 R136, P3, R151, R78.reuse, RZ ;  /* 0x0000004e97887210 */ /* 0x080fe20007f7e0ff */
[----:B------:R-:W-:Y:S01]  /*5360*/  IMAD R21, R73, 0x1c, RZ ;  /* 0x0000001c49157824 */ /* 0x000fe200078e02ff */
[-C--:B------:R-:W-:Y:S01]  /*5370*/  LEA.HI.X.SX32 R133, R133, R79.reuse, 0x1, P4 ;  /* 0x0000004f85857211 */ /* 0x080fe200020f0eff */
[C---:B------:R-:W-:Y:S01]  /*5380*/  IMAD R27, R73.reuse, 0x1e, RZ ;  /* 0x0000001e491b7824 */ /* 0x040fe200078e02ff */
[CC--:B------:R-:W-:Y:S01]  /*5390*/  LEA R138, P4, R73.reuse, R78.reuse, 0x4 ;  /* 0x0000004e498a7211 */ /* 0x0c0fe200078820ff */
[----:B------:R-:W-:Y:S01]  /*53a0*/  IMAD R149, R73, 0xd, RZ ;  /* 0x0000000d49957824 */ /* 0x000fe200078e02ff */
        /* <DEDUP_REMOVED lines=9> */
[----:B------:R-:W-:Y:S01]  /*5440*/  IMAD R95, R73, 0x13, RZ ;  /* 0x00000013495f7824 */ /* 0x000fe200078e02ff */
[-C--:B------:R-:W-:Y:S01]  /*5450*/  LEA.HI.X.SX32 R141, R141, R79.reuse, 0x1, P6 ;  /* 0x0000004f8d8d7211 */ /* 0x080fe200030f0eff */
[----:B------:R3:W-:Y:S01]  /*5460*/  STS.128 [R26], R8 ;  /* 0x000000081a007388 */ /* 0x0007e20000000c00 */
[----:B------:R-:W-:Y:S01]  /*5470*/  LEA.HI.X.SX32 R143, R143, R79, 0x1, P3 ;  /* 0x0000004f8f8f7211 */ /* 0x000fe200018f0eff */
[C---:B------:R-:W-:Y:S01]  /*5480*/  IMAD R55, R73.reuse, 0x2e, RZ ;  /* 0x0000002e49377824 */ /* 0x040fe200078e02ff */
[----:B------:R-:W-:Y:S01]  /*5490*/  F2FP.BF16.PACK_AB R46, R40, R39 ;  /* 0x00000027282e723e */ /* 0x000fe200000010ff */
[----:B------:R4:W-:Y:S01]  /*54a0*/  STS.128 [R26+0x80], R12 ;  /* 0x0000800c1a007388 */ /* 0x0009e20000000c00 */
[----:B------:R-:W-:Y:S01]  /*54b0*/  F2FP.BF16.PACK_AB R47, R38, R37 ;  /* 0x00000025262f723e */ /* 0x000fe200000010ff */
[C---:B------:R-:W-:Y:S01]  /*54c0*/  IMAD R39, R73.reuse, 0x26, RZ ;  /* 0x0000002649277824 */ /* 0x040fe200078e02ff */
[C---:B------:R-:W-:Y:S01]  /*54d0*/  SHF.L.U32 R157, R73.reuse, 0x4, RZ ;  /* 0x00000004499d7819 */ /* 0x040fe200000006ff */
[----:B------:R5:W-:Y:S01]  /*54e0*/  STS.128 [R26+0x480], R16 ;  /* 0x000480101a007388 */ /* 0x000be20000000c00 */
[C---:B------:R-:W-:Y:S01]  /*54f0*/  LEA R75, R73.reuse, R73, 0x4 ;  /* 0x00000049494b7211 */ /* 0x040fe200078e20ff */
[C---:B------:R-:W-:Y:S01]  /*5500*/  IMAD R87, R73.reuse, 0x30, RZ ;  /* 0x0000003049577824 */ /* 0x040fe200078e02ff */
[----:B------:R-:W-:Y:S01]  /*5510*/  LEA.HI.X.SX32 R91, R73, R79, 0x1, P5 ;  /* 0x0000004f495b7211 */ /* 0x000fe200028f0eff */
[----:B------:R0:W-:Y:S01]  /*5520*/  STS.128 [R26+0x400], R44 ;  /* 0x0004002c1a007388 */ /* 0x0001e20000000c00 */
[----:B------:R-:W-:Y:S01]  /*5530*/  FSETP.NEU.AND P1, PT, R48, RZ, PT ;  /* 0x000000ff3000720b */ /* 0x000fe20003f2d000 */
[----:B------:R-:W-:Y:S01]  /*5540*/  FFMA R80, R7, 0.69314718246459960938, R80 ;  /* 0x3f31721807507823 */ /* 0x000fe20000000050 */
[----:B------:R-:W-:Y:S01]  /*5550*/  FSETP.NEU.AND P0, PT, R50, RZ, PT ;  /* 0x000000ff3200720b */ /* 0x000fe20003f0d000 */
[C---:B---3--:R-:W-:Y:S01]  /*5560*/  IMAD R9, R73.reuse, 0x16, RZ ;  /* 0x0000001649097824 */ /* 0x048fe200078e02ff */
[C---:B------:R-:W-:Y:S01]  /*5570*/  SHF.L.U32 R7, R73.reuse, 0x5, RZ ;  /* 0x0000000549077819 */ /* 0x040fe200000006ff */
[C---:B------:R-:W-:Y:S01]  /*5580*/  IMAD R8, R73.reuse, 0x15, RZ ;  /* 0x0000001549087824 */ /* 0x040fe200078e02ff */
[C---:B------:R-:W-:Y:S01]  /*5590*/  LEA R25, R73.reuse, R73, 0x5 ;  /* 0x0000004949197211 */ /* 0x040fe200078e28ff */
[----:B----4-:R-:W-:Y:S01]  /*55a0*/  IMAD R13, R73, 0x18, RZ ;  /* 0x00000018490d7824 */ /* 0x010fe200078e02ff */
[-C--:B------:R-:W-:Y:S01]  /*55b0*/  IADD3 R144, P4, R9, R78.reuse, RZ ;  /* 0x0000004e09907210 */ /* 0x080fe20007f9e0ff */
[C---:B------:R-:W-:Y:S01]  /*55c0*/  IMAD R51, R73.reuse, 0x2c, RZ ;  /* 0x0000002c49337824 */ /* 0x040fe200078e02ff */
[----:B------:R-:W-:Y:S01]  /*55d0*/  BAR.SYNC.DEFER_BLOCKING 0x0 ;  /* 0x0000000000007b1d */ /* 0x000fe20000010000 */
[----:B-----5:R-:W-:Y:S01]  /*55e0*/  IMAD R17, R73, 0x1a, RZ ;  /* 0x0000001a49117824 */ /* 0x020fe200078e02ff */
[-C--:B------:R-:W-:Y:S01]  /*55f0*/  IADD3 R146, P6, R13, R78.reuse, RZ ;  /* 0x0000004e0d927210 */ /* 0x080fe20007fde0ff */
[----:B------:R-:W-:Y:S01]  /*5600*/  IMAD R11, R73, 0x17, RZ ;  /* 0x00000017490b7824 */ /* 0x000fe200078e02ff */
[-C--:B------:R-:W-:Y:S01]  /*5610*/  LEA.HI.X.SX32 R145, R145, R79.reuse, 0x1, P4 ;  /* 0x0000004f91917211 */ /* 0x080fe200020f0eff */
[----:B0-----:R-:W-:Y:S01]  /*5620*/  IMAD R47, R73, 0x2a, RZ ;  /* 0x0000002a492f7824 */ /* 0x001fe200078e02ff */
[-C--:B------:R-:W-:Y:S01]  /*5630*/  IADD3 R148, P3, R17, R78.reuse, RZ ;  /* 0x0000004e11947210 */ /* 0x080fe20007f7e0ff */
        /* <DEDUP_REMOVED lines=40> */
[----:B------:R-:W-:Y:S01]  /*58c0*/  IMAD R40, R73, 0x4e, RZ ;  /* 0x0000004e49287824 */ /* 0x000fe200078e02ff */
[-C--:B------:R-:W-:Y:S01]  /*58d0*/  IADD3 R16, P4, R103, R78.reuse, RZ ;  /* 0x0000004e67107210 */ /* 0x080fe20007f9e0ff */
[C---:B------:R-:W-:Y:S01]  /*58e0*/  IMAD R42, R73.reuse, 0x50, RZ ;  /* 0x00000050492a7824 */ /* 0x040fe200078e02ff */
        /* <DEDUP_REMOVED lines=15> */
[C---:B------:R-:W-:Y:S01]  /*59e0*/  IMAD R52, R73.reuse, 0x5a, RZ ;  /* 0x0000005a49347824 */ /* 0x040fe200078e02ff */
[-C--:B------:R-:W-:Y:S01]  /*59f0*/  IADD3 R30, P4, R30, R78.reuse, RZ ;  /* 0x0000004e1e1e7210 */ /* 0x080fe20007f9e0ff */
[----:B------:R-:W-:Y:S01]  /*5a00*/  IMAD R54, R73, 0x5c, RZ ;  /* 0x0000005c49367824 */ /* 0x000fe200078e02ff */
[-C--:B------:R-:W-:Y:S01]  /*5a10*/  LEA.HI.X.SX32 R43, R43, R79.reuse, 0x1, P6 ;  /* 0x0000004f2b2b7211 */ /* 0x080fe200030f0eff */
[----:B------:R-:W-:Y:S01]  /*5a20*/  IMAD R83, R73, 0x2f, RZ ;  /* 0x0000002f49537824 */ /* 0x000fe200078e02ff */
[-C--:B------:R-:W-:Y:S01]  /*5a30*/  LEA.HI.X.SX32 R31, R31, R79.reuse, 0x1, P4 ;  /* 0x0000004f1f1f7211 */ /* 0x080fe200020f0eff */
[C---:B------:R-:W-:Y:S01]  /*5a40*/  IMAD R82, R73.reuse, 0x5e, RZ ;  /* 0x0000005e49527824 */ /* 0x040fe200078e02ff */
[-C--:B------:R-:W-:Y:S01]  /*5a50*/  IADD3 R38, P4, R38, R78.reuse, RZ ;  /* 0x0000004e26267210 */ /* 0x080fe20007f9e0ff */
[C---:B------:R-:W-:Y:S01]  /*5a60*/  IMAD R86, R73.reuse, 0x60, RZ ;  /* 0x0000006049567824 */ /* 0x040fe200078e02ff */
[-C--:B------:R-:W-:Y:S01]  /*5a70*/  IADD3 R50, P6, R50, R78.reuse, RZ ;  /* 0x0000004e32327210 */ /* 0x080fe20007fde0ff */
[----:B------:R-:W-:Y:S01]  /*5a80*/  IMAD R97, R73, 0x31, RZ ;  /* 0x0000003149617824 */ /* 0x000fe200078e02ff */
[-C--:B------:R-:W-:Y:S01]  /*5a90*/  LEA.HI.X.SX32 R39, R39, R79.reuse, 0x1, P4 ;  /* 0x0000004f27277211 */ /* 0x080fe200020f0eff */
[C---:B------:R-:W-:Y:S01]  /*5aa0*/  IMAD R96, R73.reuse, 0x62, RZ ;  /* 0x0000006249607824 */ /* 0x040fe200078e02ff */
[-C--:B------:R-:W-:Y:S01]  /*5ab0*/  IADD3 R46, P4, R46, R78.reuse, RZ ;  /* 0x0000004e2e2e7210 */ /* 0x080fe20007f9e0ff */
[C---:B------:R-:W-:Y:S01]  /*5ac0*/  IMAD R98, R73.reuse, 0x64, RZ ;  /* 0x0000006449627824 */ /* 0x040fe200078e02ff */
[----:B------:R0:W-:Y:S01]  /*5ad0*/  STG.E.U16 [R78.64], R56 ;  /* 0x000000384e007986 */ /* 0x0001e2000c101504 */
[----:B------:R-:W-:Y:S01]  /*5ae0*/  IMAD R101, R73, 0x33, RZ ;  /* 0x0000003349657824 */ /* 0x000fe200078e02ff */
[-C--:B------:R-:W-:Y:S01]  /*5af0*/  LEA.HI.X.SX32 R47, R47, R79.reuse, 0x1, P4 ;  /* 0x0000004f2f2f7211 */ /* 0x080fe200020f0eff */
[C---:B------:R-:W-:Y:S01]  /*5b00*/  IMAD R100, R73.reuse, 0x66, RZ ;  /* 0x0000006649647824 */ /* 0x040fe200078e02ff */
[-C--:B------:R-:W-:Y:S01]  /*5b10*/  IADD3 R54, P4, R54, R78.reuse, RZ ;  /* 0x0000004e36367210 */ /* 0x080fe20007f9e0ff */
[C---:B------:R-:W-:Y:S01]  /*5b20*/  IMAD R102, R73.reuse, 0x68, RZ ;  /* 0x0000006849667824 */ /* 0x040fe200078e02ff */
[----:B------:R-:W-:Y:S01]  /*5b30*/  FSEL R2, R2, -INF , P1 ;  /* 0xff80000002027808 */ /* 0x000fe20000800000 */
[----:B------:R-:W-:Y:S01]  /*5b40*/  IMAD R105, R73, 0x35, RZ ;  /* 0x0000003549697824 */ /* 0x000fe200078e02ff */
[----:B------:R-:W-:Y:S01]  /*5b50*/  LEA.HI.X.SX32 R55, R55, R79, 0x1, P4 ;  /* 0x0000004f37377211 */ /* 0x000fe200020f0eff */
[C---:B------:R-:W-:Y:S01]  /*5b60*/  IMAD R104, R73.reuse, 0x6a, RZ ;  /* 0x0000006a49687824 */ /* 0x040fe200078e02ff */
[----:B------:R-:W-:Y:S01]  /*5b70*/  IADD3 R98, P4, R98, R78, RZ ;  /* 0x0000004e62627210 */ /* 0x000fe20007f9e0ff */
[C---:B------:R-:W-:Y:S01]  /*5b80*/  IMAD R106, R73.reuse, 0x6c, RZ ;  /* 0x0000006c496a7824 */ /* 0x040fe200078e02ff */
[----:B------:R-:W-:Y:S01]  /*5b90*/  FSEL R0, R0, -INF , P0 ;  /* 0xff80000000007808 */ /* 0x000fe20000000000 */
[----:B------:R-:W-:-:S02]  /*5ba0*/  IMAD R111, R73, 0x37, RZ ;  /* 0x00000037496f7824 */ /* 0x000fc400078e02ff */
[C---:B------:R-:W-:Y:S02]  /*5bb0*/  IMAD R110, R73.reuse, 0x6e, RZ ;  /* 0x0000006e496e7824 */ /* 0x040fe400078e02ff */
[C---:B------:R-:W-:Y:S02]  /*5bc0*/  IMAD R112, R73.reuse, 0x70, RZ ;  /* 0x0000007049707824 */ /* 0x040fe400078e02ff */
[C---:B------:R-:W-:Y:S02]  /*5bd0*/  IMAD R115, R73.reuse, 0x39, RZ ;  /* 0x0000003949737824 */ /* 0x040fe400078e02ff */
[C---:B------:R-:W-:Y:S02]  /*5be0*/  IMAD R114, R73.reuse, 0x72, RZ ;  /* 0x0000007249727824 */ /* 0x040fe400078e02ff */
[C---:B------:R-:W-:Y:S02]  /*5bf0*/  IMAD R116, R73.reuse, 0x74, RZ ;  /* 0x0000007449747824 */ /* 0x040fe400078e02ff */
[----:B------:R-:W-:-:S02]  /*5c00*/  IMAD R119, R73, 0x3b, RZ ;  /* 0x0000003b49777824 */ /* 0x000fc400078e02ff */
[C---:B------:R-:W-:Y:S02]  /*5c10*/  IMAD R118, R73.reuse, 0x76, RZ ;  /* 0x0000007649767824 */ /* 0x040fe400078e02ff */
[C---:B------:R-:W-:Y:S02]  /*5c20*/  IMAD R120, R73.reuse, 0x78, RZ ;  /* 0x0000007849787824 */ /* 0x040fe400078e02ff */
[C---:B------:R-:W-:Y:S02]  /*5c30*/  IMAD R123, R73.reuse, 0x3d, RZ ;  /* 0x0000003d497b7824 */ /* 0x040fe400078e02ff */
[C---:B------:R-:W-:Y:S02]  /*5c40*/  IMAD R122, R73.reuse, 0x7a, RZ ;  /* 0x0000007a497a7824 */ /* 0x040fe400078e02ff */
[C---:B------:R-:W-:Y:S02]  /*5c50*/  IMAD R165, R73.reuse, 0x7e, RZ ;  /* 0x0000007e49a57824 */ /* 0x040fe400078e02ff */
[----:B------:R-:W-:-:S02]  /*5c60*/  IMAD R125, R73, 0x3f, RZ ;  /* 0x0000003f497d7824 */ /* 0x000fc400078e02ff */
[----:B------:R-:W-:Y:S01]  /*5c70*/  IMAD R155, R73, 0x7c, RZ ;  /* 0x0000007c499b7824 */ /* 0x000fe200078e02ff */
[-C--:B------:R-:W-:Y:S01]  /*5c80*/  LEA.HI.X.SX32 R73, R95, R79.reuse, 0x1, P3 ;  /* 0x0000004f5f497211 */ /* 0x080fe200018f0eff */
[----:B------:R-:W-:Y:S01]  /*5c90*/  FFMA R109, R0, 0.69314718246459960938, R109 ;  /* 0x3f317218006d7823 */ /* 0x000fe2000000006d */
[-C--:B------:R-:W-:Y:S01]  /*5ca0*/  LEA.HI.X.SX32 R95, R8, R79.reuse, 0x1, P5 ;  /* 0x0000004f085f7211 */ /* 0x080fe200028f0eff */
[----:B------:R-:W-:Y:S01]  /*5cb0*/  IMAD R163, R163, c[0x0][0x1cc], RZ ;  /* 0x00007300a3a37a24 */ /* 0x000fe200078e02ff */
[-C--:B------:R-:W-:Y:S02]  /*5cc0*/  IADD3 R12, P5, R87, R78.reuse, RZ ;  /* 0x0000004e570c7210 */ /* 0x080fe40007fbe0ff */
[-C--:B------:R-:W-:Y:S02]  /*5cd0*/  IADD3 R8, P3, R51, R78.reuse, RZ ;  /* 0x0000004e33087210 */ /* 0x080fe40007f7e0ff */
[----:B------:R-:W-:Y:S02]  /*5ce0*/  LEA.HI.X.SX32 R13, R13, R79, 0x1, P5 ;  /* 0x0000004f0d0d7211 */ /* 0x000fe400028f0eff */
[----:B------:R-:W-:-:S02]  /*5cf0*/  IADD3 R18, P5, R107, R78, RZ ;  /* 0x0000004e6b127210 */ /* 0x000fc40007fbe0ff */
[-C--:B------:R-:W-:Y:S02]  /*5d00*/  LEA.HI.X.SX32 R9, R9, R79.reuse, 0x1, P3 ;  /* 0x0000004f09097211 */ /* 0x080fe400018f0eff */
[-C--:B------:R-:W-:Y:S02]  /*5d10*/  LEA.HI.X.SX32 R19, R19, R79.reuse, 0x1, P5 ;  /* 0x0000004f13137211 */ /* 0x080fe400028f0eff */
[-C--:B------:R-:W-:Y:S02]  /*5d20*/  IADD3 R22, P5, R117, R78.reuse, RZ ;  /* 0x0000004e75167210 */ /* 0x080fe40007fbe0ff */
[-C--:B------:R-:W-:Y:S02]  /*5d30*/  IADD3 R14, P3, R99, R78.reuse, RZ ;  /* 0x0000004e630e7210 */ /* 0x080fe40007f7e0ff */
[----:B------:R-:W-:Y:S02]  /*5d40*/  LEA.HI.X.SX32 R23, R23, R79, 0x1, P5 ;  /* 0x0000004f17177211 */ /* 0x000fe400028f0eff */
[----:B------:R-:W-:-:S02]  /*5d50*/  IADD3 R28, P5, R127, R78, RZ ;  /* 0x0000004e7f1c7210 */ /* 0x000fc40007fbe0ff */
[-C--:B------:R-:W-:Y:S02]  /*5d60*/  LEA.HI.X.SX32 R15, R15, R79.reuse, 0x1, P3 ;  /* 0x0000004f0f0f7211 */ /* 0x080fe400018f0eff */
[-C--:B------:R-:W-:Y:S02]  /*5d70*/  LEA.HI.X.SX32 R29, R29, R79.reuse, 0x1, P5 ;  /* 0x0000004f1d1d7211 */ /* 0x080fe400028f0eff */
[-C--:B------:R-:W-:Y:S02]  /*5d80*/  IADD3 R24, P3, R24, R78.reuse, RZ ;  /* 0x0000004e18187210 */ /* 0x080fe40007f7e0ff */
[----:B------:R-:W-:Y:S02]  /*5d90*/  IADD3 R32, P5, R32, R78, RZ ;  /* 0x0000004e20207210 */ /* 0x000fe40007fbe0ff */
[-C--:B------:R-:W-:Y:S02]  /*5da0*/  LEA.HI.X.SX32 R25, R25, R79.reuse, 0x1, P3 ;  /* 0x0000004f19197211 */ /* 0x080fe400018f0eff */
[----:B------:R-:W-:-:S02]  /*5db0*/  LEA.HI.X.SX32 R33, R33, R79, 0x1, P5 ;  /* 0x0000004f21217211 */ /* 0x000fc400028f0eff */
[-C--:B------:R-:W-:Y:S02]  /*5dc0*/  IADD3 R36, P3, R36, R78.reuse, RZ ;  /* 0x0000004e24247210 */ /* 0x080fe40007f7e0ff */
[-C--:B------:R-:W-:Y:S02]  /*5dd0*/  IADD3 R40, P5, R40, R78.reuse, RZ ;  /* 0x0000004e28287210 */ /* 0x080fe40007fbe0ff */
[-C--:B------:R-:W-:Y:S02]  /*5de0*/  LEA.HI.X.SX32 R37, R37, R79.reuse, 0x1, P3 ;  /* 0x0000004f25257211 */ /* 0x080fe400018f0eff */
[----:B------:R-:W-:Y:S02]  /*5df0*/  LEA.HI.X.SX32 R41, R41, R79, 0x1, P5 ;  /* 0x0000004f29297211 */ /* 0x000fe400028f0eff */
[-C--:B------:R-:W-:Y:S02]  /*5e00*/  IADD3 R44, P3, R44, R78.reuse, RZ ;  /* 0x0000004e2c2c7210 */ /* 0x080fe40007f7e0ff */
[----:B------:R-:W-:-:S02]  /*5e10*/  IADD3 R48, P5, R48, R78, RZ ;  /* 0x0000004e30307210 */ /* 0x000fc40007fbe0ff */
[-C--:B------:R-:W-:Y:S02]  /*5e20*/  LEA.HI.X.SX32 R45, R45, R79.reuse, 0x1, P3 ;  /* 0x0000004f2d2d7211 */ /* 0x080fe400018f0eff */
[-C--:B------:R-:W-:Y:S02]  /*5e30*/  LEA.HI.X.SX32 R49, R49, R79.reuse, 0x1, P5 ;  /* 0x0000004f31317211 */ /* 0x080fe400028f0eff */
[-C--:B------:R-:W-:Y:S02]  /*5e40*/  IADD3 R52, P3, R52, R78.reuse, RZ ;  /* 0x0000004e34347210 */ /* 0x080fe40007f7e0ff */
[----:B------:R-:W-:Y:S02]  /*5e50*/  IADD3 R82, P5, R82, R78, RZ ;  /* 0x0000004e52527210 */ /* 0x000fe40007fbe0ff */
[-C--:B------:R-:W-:Y:S02]  /*5e60*/  LEA.HI.X.SX32 R51, R51, R79.reuse, 0x1, P6 ;  /* 0x0000004f33337211 */ /* 0x080fe400030f0eff */
[----:B------:R-:W-:-:S02]  /*5e70*/  LEA.HI.X.SX32 R53, R53, R79, 0x1, P3 ;  /* 0x0000004f35357211 */ /* 0x000fc400018f0eff */
[-C--:B------:R-:W-:Y:S02]  /*5e80*/  LEA.HI.X.SX32 R83, R83, R79.reuse, 0x1, P5 ;  /* 0x0000004f53537211 */ /* 0x080fe400028f0eff */
[-C--:B------:R-:W-:Y:S02]  /*5e90*/  IADD3 R86, P6, R86, R78.reuse, RZ ;  /* 0x0000004e56567210 */ /* 0x080fe40007fde0ff */
[-C--:B------:R-:W-:Y:S02]  /*5ea0*/  IADD3 R96, P3, R96, R78.reuse, RZ ;  /* 0x0000004e60607210 */ /* 0x080fe40007f7e0ff */
[----:B------:R-:W-:Y:S02]  /*5eb0*/  IADD3 R100, P5, R100, R78, RZ ;  /* 0x0000004e64647210 */ /* 0x000fe40007fbe0ff */
[-C--:B------:R-:W-:Y:S02]  /*5ec0*/  LEA.HI.X.SX32 R87, R87, R79.reuse, 0x1, P6 ;  /* 0x0000004f57577211 */ /* 0x080fe400030f0eff */
[----:B------:R-:W-:-:S02]  /*5ed0*/  LEA.HI.X.SX32 R97, R97, R79, 0x1, P3 ;  /* 0x0000004f61617211 */ /* 0x000fc400018f0eff */
[-C--:B------:R-:W-:Y:S02]  /*5ee0*/  LEA.HI.X.SX32 R99, R99, R79.reuse, 0x1, P4 ;  /* 0x0000004f63637211 */ /* 0x080fe400020f0eff */
[----:B------:R-:W-:Y:S02]  /*5ef0*/  LEA.HI.X.SX32 R101, R101, R79, 0x1, P5 ;  /* 0x0000004f65657211 */ /* 0x000fe400028f0eff */
[-C--:B------:R-:W-:Y:S02]  /*5f00*/  IADD3 R102, P6, R102, R78.reuse, RZ ;  /* 0x0000004e66667210 */ /* 0x080fe40007fde0ff */
[-C--:B------:R-:W-:Y:S02]  /*5f10*/  IADD3 R104, P3, R104, R78.reuse, RZ ;  /* 0x0000004e68687210 */ /* 0x080fe40007f7e0ff */
[-C--:B------:R-:W-:Y:S02]  /*5f20*/  IADD3 R106, P4, R106, R78.reuse, RZ ;  /* 0x0000004e6a6a7210 */ /* 0x080fe40007f9e0ff */
[----:B------:R-:W-:-:S02]  /*5f30*/  IADD3 R110, P5, R110, R78, RZ ;  /* 0x0000004e6e6e7210 */ /* 0x000fc40007fbe0ff */
[-C--:B------:R-:W-:Y:S02]  /*5f40*/  LEA.HI.X.SX32 R103, R103, R79.reuse, 0x1, P6 ;  /* 0x0000004f67677211 */ /* 0x080fe400030f0eff */
[-C--:B------:R-:W-:Y:S02]  /*5f50*/  LEA.HI.X.SX32 R105, R105, R79.reuse, 0x1, P3 ;  /* 0x0000004f69697211 */ /* 0x080fe400018f0eff */
[-C--:B------:R-:W-:Y:S02]  /*5f60*/  LEA.HI.X.SX32 R107, R107, R79.reuse, 0x1, P4 ;  /* 0x0000004f6b6b7211 */ /* 0x080fe400020f0eff */
[----:B------:R-:W-:Y:S02]  /*5f70*/  LEA.HI.X.SX32 R111, R111, R79, 0x1, P5 ;  /* 0x0000004f6f6f7211 */ /* 0x000fe400028f0eff */
[-C--:B------:R-:W-:Y:S02]  /*5f80*/  IADD3 R112, P6, R112, R78.reuse, RZ ;  /* 0x0000004e70707210 */ /* 0x080fe40007fde0ff */
[----:B------:R-:W-:-:S02]  /*5f90*/  IADD3 R114, P3, R114, R78, RZ ;  /* 0x0000004e72727210 */ /* 0x000fc40007f7e0ff */
[-C--:B------:R-:W-:Y:S02]  /*5fa0*/  IADD3 R116, P4, R116, R78.reuse, RZ ;  /* 0x0000004e74747210 */ /* 0x080fe40007f9e0ff */
[----:B------:R-:W-:Y:S02]  /*5fb0*/  IADD3 R118, P5, R118, R78, RZ ;  /* 0x0000004e76767210 */ /* 0x000fe40007fbe0ff */
[-C--:B------:R-:W-:Y:S02]  /*5fc0*/  LEA.HI.X.SX32 R113, R113, R79.reuse, 0x1, P6 ;  /* 0x0000004f71717211 */ /* 0x080fe400030f0eff */
[-C--:B------:R-:W-:Y:S02]  /*5fd0*/  LEA.HI.X.SX32 R115, R115, R79.reuse, 0x1, P3 ;  /* 0x0000004f73737211 */ /* 0x080fe400018f0eff */
[-C--:B------:R-:W-:Y:S02]  /*5fe0*/  LEA.HI.X.SX32 R117, R117, R79.reuse, 0x1, P4 ;  /* 0x0000004f75757211 */ /* 0x080fe400020f0eff */
[----:B------:R-:W-:-:S02]  /*5ff0*/  LEA.HI.X.SX32 R119, R119, R79, 0x1, P5 ;  /* 0x0000004f77777211 */ /* 0x000fc400028f0eff */
[-C--:B------:R-:W-:Y:S02]  /*6000*/  IADD3 R120, P6, R120, R78.reuse, RZ ;  /* 0x0000004e78787210 */ /* 0x080fe40007fde0ff */
[-C--:B------:R-:W-:Y:S02]  /*6010*/  IADD3 R122, P3, R122, R78.reuse, RZ ;  /* 0x0000004e7a7a7210 */ /* 0x080fe40007f7e0ff */
[-C--:B------:R-:W-:Y:S02]  /*6020*/  IADD3 R124, P4, R165, R78.reuse, RZ ;  /* 0x0000004ea57c7210 */ /* 0x080fe40007f9e0ff */
[----:B------:R-:W-:Y:S02]  /*6030*/  IADD3 R126, P5, R155, R78, RZ ;  /* 0x0000004e9b7e7210 */ /* 0x000fe40007fbe0ff */
[-C--:B------:R-:W-:Y:S02]  /*6040*/  LEA.HI.X.SX32 R121, R121, R79.reuse, 0x1, P6 ;  /* 0x0000004f79797211 */ /* 0x080fe400030f0eff */
[----:B------:R-:W-:-:S02]  /*6050*/  LEA.HI.X.SX32 R123, R123, R79, 0x1, P3 ;  /* 0x0000004f7b7b7211 */ /* 0x000fc400018f0eff */
[-C--:B------:R-:W-:Y:S02]  /*6060*/  LEA.HI.X.SX32 R125, R125, R79.reuse, 0x1, P4 ;  /* 0x0000004f7d7d7211 */ /* 0x080fe400020f0eff */
[----:B------:R-:W-:Y:S02]  /*6070*/  LEA.HI.X.SX32 R127, R127, R79, 0x1, P5 ;  /* 0x0000004f7f7f7211 */ /* 0x000fe400028f0eff */
[----:B0-----:R-:W-:Y:S02]  /*6080*/  PRMT R79, R56, 0x7632, R79 ;  /* 0x00007632384f7816 */ /* 0x001fe4000000004f */
[----:B-1----:R-:W-:Y:S02]  /*6090*/  PRMT R78, R64, 0x7632, R78 ;  /* 0x00007632404e7816 */ /* 0x002fe4000000004e */
[----:B------:R-:W-:Y:S01]  /*60a0*/  LOP3.LUT R155, R160, 0x70, RZ, 0xc0, !PT ;  /* 0x00000070a09b7812 */ /* 0x000fe200078ec0ff */
[----:B------:R0:W-:Y:S01]  /*60b0*/  STG.E.U16 [R90.64], R79 ;  /* 0x0000004f5a007986 */ /* 0x0001e2000c101504 */
[----:B------:R-:W-:-:S02]  /*60c0*/  SHF.R.U32.HI R160, RZ, 0x1, R160 ;  /* 0x00000001ffa07819 */ /* 0x000fc400000116a0 */
[----:B------:R-:W-:Y:S01]  /*60d0*/  LEA R155, R155, R84, 0x2 ;  /* 0x000000549b9b7211 */ /* 0x000fe200078e10ff */
[----:B------:R1:W-:Y:S01]  /*60e0*/  STG.E.U16 [R88.64], R68 ;  /* 0x0000004458007986 */ /* 0x0003e2000c101504 */
[----:B------:R-:W-:Y:S02]  /*60f0*/  PRMT R84, R65, 0x7632, R84 ;  /* 0x0000763241547816 */ /* 0x000fe40000000054 */
[----:B------:R-:W-:-:S04]  /*6100*/  LOP3.LUT R56, R160, 0x4, RZ, 0xc0, !PT ;  /* 0x00000004a0387812 */ /* 0x000fc800078ec0ff */
[----:B------:R-:W-:Y:S02]  /*6110*/  IADD3 R56, R56, R155, RZ ;  /* 0x0000009b38387210 */ /* 0x000fe40007ffe0ff */
[----:B0-----:R-:W-:Y:S02]  /*6120*/  PRMT R79, R69, 0x7632, R79 ;  /* 0x00007632454f7816 */ /* 0x001fe4000000004f */
[----:B-1----:R-:W-:Y:S02]  /*6130*/  PRMT R89, R68, 0x7632, R89 ;  /* 0x0000763244597816 */ /* 0x002fe40000000059 */
[----:B--2---:R-:W-:-:S03]  /*6140*/  PRMT R68, R60, 0x7632, R68 ;  /* 0x000076323c447816 */ /* 0x004fc60000000044 */
[----:B------:R0:W-:Y:S04]  /*6150*/  STG.E.U16 [R128.64], R89 ;  /* 0x0000005980007986 */ /* 0x0001e8000c101504 */
[----:B------:R1:W-:Y:S04]  /*6160*/  STG.E.U16 [R130.64], R64 ;  /* 0x0000004082007986 */ /* 0x0003e8000c101504 */
[----:B------:R-:W-:Y:S04]  /*6170*/  STG.E.U16 [R132.64], R78 ;  /* 0x0000004e84007986 */ /* 0x000fe8000c101504 */
[----:B------:R2:W-:Y:S01]  /*6180*/  STG.E.U16 [R134.64], R60 ;  /* 0x0000003c86007986 */ /* 0x0005e2000c101504 */
[----:B0-----:R-:W-:-:S02]  /*6190*/  PRMT R128, R61, 0x7632, R128 ;  /* 0x000076323d807816 */ /* 0x001fc40000000080 */
[----:B-1----:R-:W-:Y:S01]  /*61a0*/  PRMT R64, R57, 0x7632, R64 ;  /* 0x0000763239407816 */ /* 0x002fe20000000040 */
[----:B------:R-:W-:Y:S04]  /*61b0*/  STG.E.U16 [R136.64], R68 ;  /* 0x0000004488007986 */ /* 0x000fe8000c101504 */
[----:B------:R0:W-:Y:S01]  /*61c0*/  STG.E.U16 [R138.64], R57 ;  /* 0x000000398a007986 */ /* 0x0001e2000c101504 */
[----:B--2---:R-:W-:-:S03]  /*61d0*/  PRMT R60, R70, 0x7632, R60 ;  /* 0x00007632463c7816 */ /* 0x004fc6000000003c */
[----:B------:R1:W-:Y:S04]  /*61e0*/  STG.E.U16 [R140.64], R64 ;  /* 0x000000408c007986 */ /* 0x0003e8000c101504 */
[----:B------:R-:W-:Y:S04]  /*61f0*/  STG.E.U16 [R142.64], R69 ;  /* 0x000000458e007986 */ /* 0x000fe8000c101504 */
[----:B------:R-:W-:Y:S01]  /*6200*/  STG.E.U16 [R144.64], R79 ;  /* 0x0000004f90007986 */ /* 0x000fe2000c101504 */
[----:B0-----:R-:W-:-:S03]  /*6210*/  PRMT R57, R58, 0x7632, R57 ;  /* 0x000076323a397816 */ /* 0x001fc60000000039 */
[----:B------:R-:W-:Y:S01]  /*6220*/  STG.E.U16 [R146.64], R65 ;  /* 0x0000004192007986 */ /* 0x000fe2000c101504 */
[----:B-1----:R-:W-:-:S03]  /*6230*/  PRMT R64, R66, 0x7632, R64 ;  /* 0x0000763242407816 */ /* 0x002fc60000000040 */
[----:B------:R-:W-:Y:S04]  /*6240*/  STG.E.U16 [R148.64], R84 ;  /* 0x0000005494007986 */ /* 0x000fe8000c101504 */
[----:B------:R-:W-:Y:S04]  /*6250*/  STG.E.U16 [R150.64], R61 ;  /* 0x0000003d96007986 */ /* 0x000fe8000c101504 */
[----:B------:R-:W-:Y:S04]  /*6260*/  STG.E.U16 [R152.64], R128 ;  /* 0x0000008098007986 */ /* 0x000fe8000c101504 */
[----:B------:R0:W-:Y:S04]  /*6270*/  STG.E.U16 [R156.64], R58 ;  /* 0x0000003a9c007986 */ /* 0x0001e8000c101504 */
[----:B------:R-:W1:Y:S04]  /*6280*/  LDS.128 R88, [R159] ;  /* 0x000000009f587984 */ /* 0x000e680000000c00 */
[----:B------:R-:W-:Y:S04]  /*6290*/  STG.E.U16 [R74.64], R57 ;  /* 0x000000394a007986 */ /* 0x000fe8000c101504 */
[----:B------:R-:W-:Y:S01]  /*62a0*/  STG.E.U16 [R76.64], R70 ;  /* 0x000000464c007986 */ /* 0x000fe2000c101504 */
[----:B0-----:R-:W-:-:S03]  /*62b0*/  PRMT R58, R62, 0x7632, R58 ;  /* 0x000076323e3a7816 */ /* 0x001fc6000000003a */
[----:B------:R0:W2:Y:S04]  /*62c0*/  LDS.128 R76, [R108] ;  /* 0x000000006c4c7984 */ /* 0x0000a80000000c00 */
[----:B------:R-:W-:Y:S04]  /*62d0*/  STG.E.U16 [R72.64], R60 ;  /* 0x0000003c48007986 */ /* 0x000fe8000c101504 */
[----:B------:R3:W4:Y:S01]  /*62e0*/  LDS.128 R72, [R5] ;  /* 0x0000000005487984 */ /* 0x0007220000000c00 */
[----:B0-----:R-:W-:Y:S01]  /*62f0*/  FFMA R108, R2, 0.69314718246459960938, R85 ;  /* 0x3f317218026c7823 */ /* 0x001fe20000000055 */
[C---:B------:R-:W-:Y:S01]  /*6300*/  SHF.L.U32 R2, R163.reuse, 0x2, RZ ;  /* 0x00000002a3027819 */ /* 0x040fe200000006ff */
[----:B------:R-:W-:Y:S01]  /*6310*/  IMAD.HI R163, R163, 0x4, RZ ;  /* 0x00000004a3a37827 */ /* 0x000fe200078e02ff */
[----:B------:R-:W-:Y:S04]  /*6320*/  STG.E.U16 [R92.64], R66 ;  /* 0x000000425c007986 */ /* 0x000fe8000c101504 */
[----:B------:R-:W-:Y:S01]  /*6330*/  STG.E.U16 [R94.64], R64 ;  /* 0x000000405e007986 */ /* 0x000fe2000c101504 */
[----:B---3--:R-:W-:-:S03]  /*6340*/  PRMT R5, R67, 0x7632, R5 ;  /* 0x0000763243057816 */ /* 0x008fc60000000005 */
[----:B------:R0:W3:Y:S04]  /*6350*/  LDS.128 R92, [R4] ;  /* 0x00000000045c7984 */ /* 0x0000e80000000c00 */
[----:B------:R5:W-:Y:S04]  /*6360*/  STG.E.U16 [R8.64], R62 ;  /* 0x0000003e08007986 */ /* 0x000be8000c101504 */
[----:B------:R2:W-:Y:S01]  /*6370*/  STG.E.U16 [R10.64], R58 ;  /* 0x0000003a0a007986 */ /* 0x0005e2000c101504 */
[----:B0-----:R-:W-:Y:S02]  /*6380*/  PRMT R4, R63, 0x7632, R4 ;  /* 0x000076323f047816 */ /* 0x001fe40000000004 */
[----:B-1----:R-:W-:Y:S01]  /*6390*/  PRMT R57, R91, 0x7632, R57 ;  /* 0x000076325b397816 */ /* 0x002fe20000000039 */
[----:B------:R0:W-:Y:S01]  /*63a0*/  STG.E.U16 [R12.64], R59 ;  /* 0x0000003b0c007986 */ /* 0x0001e2000c101504 */
[----:B-----5:R-:W-:-:S02]  /*63b0*/  PRMT R9, R59, 0x7632, R9 ;  /* 0x000076323b097816 */ /* 0x020fc40000000009 */
[----:B------:R-:W-:Y:S02]  /*63c0*/  PRMT R8, R88, 0x7632, R8 ;  /* 0x0000763258087816 */ /* 0x000fe40000000008 */
[----:B--2---:R-:W-:Y:S01]  /*63d0*/  PRMT R11, R71, 0x7632, R11 ;  /* 0x00007632470b7816 */ /* 0x004fe2000000000b */
[----:B------:R-:W-:Y:S01]  /*63e0*/  STG.E.U16 [R14.64], R9 ;  /* 0x000000090e007986 */ /* 0x000fe2000c101504 */
[----:B0-----:R-:W-:-:S03]  /*63f0*/  PRMT R59, R79, 0x7632, R59 ;  /* 0x000076324f3b7816 */ /* 0x001fc6000000003b */
[----:B------:R0:W-:Y:S01]  /*6400*/  STG.E.U16 [R16.64], R71 ;  /* 0x0000004710007986 */ /* 0x0001e2000c101504 */
[----:B----4-:R-:W-:-:S03]  /*6410*/  PRMT R61, R75, 0x7632, R61 ;  /* 0x000076324b3d7816 */ /* 0x010fc6000000003d */
[----:B------:R1:W-:Y:S04]  /*6420*/  STG.E.U16 [R18.64], R11 ;  /* 0x0000000b12007986 */ /* 0x0003e8000c101504 */
[----:B------:R2:W-:Y:S04]  /*6430*/  STG.E.U16 [R20.64], R67 ;  /* 0x0000004314007986 */ /* 0x0005e8000c101504 */
[----:B------:R4:W-:Y:S01]  /*6440*/  STG.E.U16 [R22.64], R5 ;  /* 0x0000000516007986 */ /* 0x0009e2000c101504 */
[----:B0-----:R-:W-:Y:S02]  /*6450*/  PRMT R16, R76, 0x7632, R16 ;  /* 0x000076324c107816 */ /* 0x001fe40000000010 */
[----:B---3--:R-:W-:Y:S01]  /*6460*/  PRMT R62, R95, 0x7632, R62 ;  /* 0x000076325f3e7816 */ /* 0x008fe2000000003e */
[----:B------:R0:W-:Y:S01]  /*6470*/  STG.E.U16 [R26.64], R63 ;  /* 0x0000003f1a007986 */ /* 0x0001e2000c101504 */
[----:B-1----:R-:W-:-:S03]  /*6480*/  PRMT R18, R72, 0x7632, R18 ;  /* 0x0000763248127816 */ /* 0x002fc60000000012 */
[----:B------:R1:W-:Y:S01]  /*6490*/  STG.E.U16 [R28.64], R4 ;  /* 0x000000041c007986 */ /* 0x0003e2000c101504 */
[----:B--2---:R-:W-:-:S03]  /*64a0*/  PRMT R20, R92, 0x7632, R20 ;  /* 0x000076325c147816 */ /* 0x004fc60000000014 */
[----:B------:R2:W-:Y:S01]  /*64b0*/  STG.E.U16 [R6.64], R88 ;  /* 0x0000005806007986 */ /* 0x0005e2000c101504 */
[----:B----4-:R-:W-:Y:S02]  /*64c0*/  PRMT R22, R89, 0x7632, R22 ;  /* 0x0000763259167816 */ /* 0x010fe40000000016 */
[----:B------:R-:W-:Y:S01]  /*64d0*/  PRMT R5, R78, 0x7632, R5 ;  /* 0x000076324e057816 */ /* 0x000fe20000000005 */
[----:B------:R3:W-:Y:S01]  /*64e0*/  STG.E.U16 [R24.64], R8 ;  /* 0x0000000818007986 */ /* 0x0007e2000c101504 */
[----:B0-----:R-:W-:-:S03]  /*64f0*/  PRMT R26, R73, 0x7632, R26 ;  /* 0x00007632491a7816 */ /* 0x001fc6000000001a */
[----:B------:R-:W-:Y:S01]  /*6500*/  STG.E.U16 [R30.64], R76 ;  /* 0x0000004c1e007986 */ /* 0x000fe2000c101504 */
[----:B-1----:R-:W-:-:S03]  /*6510*/  PRMT R4, R90, 0x7632, R4 ;  /* 0x000076325a047816 */ /* 0x002fc60000000004 */
[----:B------:R-:W-:Y:S01]  /*6520*/  STG.E.U16 [R32.64], R16 ;  /* 0x0000001020007986 */ /* 0x000fe2000c101504 */
[----:B--2---:R-:W-:-:S03]  /*6530*/  PRMT R6, R74, 0x7632, R6 ;  /* 0x000076324a067816 */ /* 0x004fc60000000006 */
[----:B------:R-:W-:Y:S01]  /*6540*/  STG.E.U16 [R34.64], R72 ;  /* 0x0000004822007986 */ /* 0x000fe2000c101504 */
[----:B---3--:R-:W-:-:S03]  /*6550*/  PRMT R24, R77, 0x7632, R24 ;  /* 0x000076324d187816 */ /* 0x008fc60000000018 */
[----:B------:R-:W-:Y:S04]  /*6560*/  STG.E.U16 [R36.64], R18 ;  /* 0x0000001224007986 */ /* 0x000fe8000c101504 */
[----:B------:R-:W-:Y:S04]  /*6570*/  STG.E.U16 [R38.64], R92 ;  /* 0x0000005c26007986 */ /* 0x000fe8000c101504 */
[----:B------:R0:W-:Y:S04]  /*6580*/  STG.E.U16 [R40.64], R20 ;  /* 0x0000001428007986 */ /* 0x0001e8000c101504 */
[----:B------:R-:W-:Y:S04]  /*6590*/  STG.E.U16 [R42.64], R89 ;  /* 0x000000592a007986 */ /* 0x000fe8000c101504 */
[----:B------:R-:W-:Y:S04]  /*65a0*/  STG.E.U16 [R44.64], R22 ;  /* 0x000000162c007986 */ /* 0x000fe8000c101504 */
[----:B------:R-:W-:Y:S01]  /*65b0*/  STG.E.U16 [R46.64], R77 ;  /* 0x0000004d2e007986 */ /* 0x000fe2000c101504 */
[----:B0-----:R-:W-:-:S03]  /*65c0*/  PRMT R41, R93, 0x7632, R41 ;  /* 0x000076325d297816 */ /* 0x001fc60000000029 */
[----:B------:R-:W-:Y:S04]  /*65d0*/  STG.E.U16 [R48.64], R24 ;  /* 0x0000001830007986 */ /* 0x000fe8000c101504 */
[----:B------:R-:W-:Y:S04]  /*65e0*/  STG.E.U16 [R50.64], R73 ;  /* 0x0000004932007986 */ /* 0x000fe8000c101504 */
[----:B------:R-:W-:Y:S04]  /*65f0*/  STG.E.U16 [R52.64], R26 ;  /* 0x0000001a34007986 */ /* 0x000fe8000c101504 */
[----:B------:R0:W-:Y:S04]  /*6600*/  STG.E.U16 [R54.64], R93 ;  /* 0x0000005d36007986 */ /* 0x0001e8000c101504 */
[----:B------:R-:W-:Y:S04]  /*6610*/  STG.E.U16 [R82.64], R41 ;  /* 0x0000002952007986 */ /* 0x000fe8000c101504 */
[----:B------:R-:W-:Y:S04]  /*6620*/  STG.E.U16 [R86.64], R90 ;  /* 0x0000005a56007986 */ /* 0x000fe8000c101504 */
[----:B------:R1:W-:Y:S01]  /*6630*/  STG.E.U16 [R96.64], R4 ;  /* 0x0000000460007986 */ /* 0x0003e2000c101504 */
[----:B0-----:R-:W-:-:S03]  /*6640*/  PRMT R55, R94, 0x7632, R55 ;  /* 0x000076325e377816 */ /* 0x001fc60000000037 */
[----:B------:R-:W-:Y:S04]  /*6650*/  STG.E.U16 [R98.64], R78 ;  /* 0x0000004e62007986 */ /* 0x000fe8000c101504 */
[----:B------:R-:W-:Y:S04]  /*6660*/  STG.E.U16 [R100.64], R5 ;  /* 0x0000000564007986 */ /* 0x000fe8000c101504 */
[----:B------:R-:W-:Y:S01]  /*6670*/  STG.E.U16 [R102.64], R74 ;  /* 0x0000004a66007986 */ /* 0x000fe2000c101504 */
[----:B-1----:R-:W-:Y:S02]  /*6680*/  FSEL R4, R3, -INF , P2 ;  /* 0xff80000003047808 */ /* 0x002fe40001000000 */
[C---:B------:R-:W-:Y:S01]  /*6690*/  SHF.L.U32 R3, R154.reuse, 0x2, RZ ;  /* 0x000000029a037819 */ /* 0x040fe200000006ff */
[----:B------:R-:W-:Y:S01]  /*66a0*/  STG.E.U16 [R104.64], R6 ;  /* 0x0000000668007986 */ /* 0x000fe2000c101504 */
[----:B------:R-:W-:-:S02]  /*66b0*/  IMAD.HI R154, R154, 0x4, RZ ;  /* 0x000000049a9a7827 */ /* 0x000fc400078e02ff */
[----:B------:R-:W-:Y:S01]  /*66c0*/  IADD3 R2, P0, P1, R3, c[0x0][0x180], R2 ;  /* 0x0000600003027a10 */ /* 0x000fe2000791e002 */
[----:B------:R-:W-:Y:S01]  /*66d0*/  STG.E.U16 [R106.64], R94 ;  /* 0x0000005e6a007986 */ /* 0x000fe2000c101504 */
[----:B------:R-:W-:Y:S02]  /*66e0*/  FFMA R81, R4, 0.69314718246459960938, R81 ;  /* 0x3f31721804517823 */ /* 0x000fe40000000051 */
[----:B------:R-:W-:Y:S01]  /*66f0*/  IADD3.X R3, R154, c[0x0][0x184], R163, P0, P1 ;  /* 0x000061009a037a10 */ /* 0x000fe200007e24a3 */
[----:B------:R-:W-:Y:S04]  /*6700*/  STG.E.U16 [R110.64], R55 ;  /* 0x000000376e007986 */ /* 0x000fe8000c101504 */
        /* <DEDUP_REMOVED lines=8> */
[----:B------:R-:W-:Y:S06]  /*6790*/  BAR.SYNC.DEFER_BLOCKING 0x0 ;  /* 0x0000000000007b1d */ /* 0x000fec0000010000 */
[----:B------:R-:W-:Y:S04]  /*67a0*/  STS.64 [R161], R80 ;  /* 0x00000050a1007388 */ /* 0x000fe80000000a00 */
[----:B------:R-:W-:Y:S04]  /*67b0*/  STS.64 [R161+0x100], R108 ;  /* 0x0001006ca1007388 */ /* 0x000fe80000000a00 */
[----:B------:R-:W-:Y:S06]  /*67c0*/  BAR.SYNC.DEFER_BLOCKING 0x0 ;  /* 0x0000000000007b1d */ /* 0x000fec0000010000 */
[----:B------:R-:W0:Y:S04]  /*67d0*/  LDS R5, [R56] ;  /* 0x0000000038057984 */ /* 0x000e280000000800 */
[----:B0-----:R-:W-:Y:S01]  /*67e0*/  STG.E [R2.64], R5 ;  /* 0x0000000502007986 */ /* 0x001fe2000c101904 */
[----:B------:R-:W-:Y:S05]  /*67f0*/  EXIT ;  /* 0x000000000000794d */ /* 0x000fea0003800000 */
.L_x_2:
[----:B------:R-:W-:-:S00]  /*6800*/  BRA `(.L_x_2) ;  /* 0xfffffff000007947 */ /* 0x000fc0000383ffff */
[----:B------:R-:W-:-:S00]  /*6810*/  NOP ;  /* 0x0000000000007918 */ /* 0x000fc00000000000 */
        /* <DEDUP_REMOVED lines=14> */
.L_x_3:


//--------------------- .nv.global.init           --------------------------
	.section	.nv.global.init,"aw",@progbits
.nv.global.init:
	.type		_$_str,@object
	.size		_$_str,(.L_0 - _$_str)
_$_str:
        /*0000*/ 	.byte	0x5f, 0x5f, 0x43, 0x55, 0x44, 0x41, 0x5f, 0x46, 0x54, 0x5a, 0x00
.L_0:


//--------------------- .nv.shared.attn_fwd       --------------------------
	.section	.nv.shared.attn_fwd,"aw",@nobits
	.sectionflags	@""
	.align	16
